	.target	sm_100a

	.elftype	@"ET_EXEC"


//--------------------- .note.nv.tkinfo           --------------------------
	.section	.note.nv.tkinfo,"",@"SHT_NOTE"
	.sectionflags	@"SHF_NOTE_NV_TKINFO"
	.tkinfo
        /*0018*/ 	.word	0x00000081
        /*0030*/ 	.string	""
        /*0030*/ 	.string	"ptxas-blackwell"
        /*0030*/ 	.string	"Cuda compilation tools, release 12.9, V12.9.86"
        /*0030*/ 	.string	"Build cuda_12.9.r12.9/compiler.36037853_0"
        /*0030*/ 	.string	"-v  -suppress-debug-info  -lineinfo  -arch sm_100a "



//--------------------- .note.nv.cuver            --------------------------
	.section	.note.nv.cuver,"",@"SHT_NOTE"
	.sectionflags	@"SHF_NOTE_NV_CUVER"
        /*0018*/ 	.short	0x0001
        /*001a*/ 	.short	0x0064
        /*001c*/ 	.short	0x0001
        /*001e*/ 	.short	0x0000
        /*0020*/ 	.short	0x0001
        /*0022*/ 	.short	0x0000


//--------------------- .nv.info                  --------------------------
	.section	.nv.info,"",@"SHT_CUDA_INFO"
	.align	4


	//----- nvinfo : EIATTR_REGCOUNT
	.align		4
        /*0000*/ 	.byte	0x04, 0x2f
        /*0002*/ 	.short	(.L_4 - .L_3)
	.align		4
.L_3:
        /*0004*/ 	.word	index@(gluon_tcgen05)
        /*0008*/ 	.word	0x00000027


	//----- nvinfo : EIATTR_FRAME_SIZE
	.align		4
.L_4:
        /*000c*/ 	.byte	0x04, 0x11
        /*000e*/ 	.short	(.L_6 - .L_5)
	.align		4
.L_5:
        /*0010*/ 	.word	index@($__internal_2_$__cuda_sm10x_tcgen05_guardrail_trap_unallocated_columns_being_dealloced)
        /*0014*/ 	.word	0x00000000


	//----- nvinfo : EIATTR_FRAME_SIZE
	.align		4
.L_6:
        /*0018*/ 	.byte	0x04, 0x11
        /*001a*/ 	.short	(.L_8 - .L_7)
	.align		4
.L_7:
        /*001c*/ 	.word	index@($__internal_1_$__cuda_sm10x_tcgen05_guardrail_trap_phase_invalid_during_alloc)
        /*0020*/ 	.word	0x00000000


	//----- nvinfo : EIATTR_FRAME_SIZE
	.align		4
.L_8:
        /*0024*/ 	.byte	0x04, 0x11
        /*0026*/ 	.short	(.L_10 - .L_9)
	.align		4
.L_9:
        /*0028*/ 	.word	index@($__internal_0_$__cuda_sm10x_tcgen05_guardrail_trap_col_being_dealloced_not_returned_by_alloc)
        /*002c*/ 	.word	0x00000000


	//----- nvinfo : EIATTR_FRAME_SIZE
	.align		4
.L_10:
        /*0030*/ 	.byte	0x04, 0x11
        /*0032*/ 	.short	(.L_12 - .L_11)
	.align		4
.L_11:
        /*0034*/ 	.word	index@(gluon_tcgen05)
        /*0038*/ 	.word	0x00000000


	//----- nvinfo : EIATTR_MIN_STACK_SIZE
	.align		4
.L_12:
        /*003c*/ 	.byte	0x04, 0x12
        /*003e*/ 	.short	(.L_14 - .L_13)
	.align		4
.L_13:
        /*0040*/ 	.word	index@(gluon_tcgen05)
        /*0044*/ 	.word	0x00000000
.L_14:


//--------------------- .nv.info.gluon_tcgen05    --------------------------
	.section	.nv.info.gluon_tcgen05,"",@"SHT_CUDA_INFO"
	.sectionflags	@""
	.align	4


	//----- nvinfo : EIATTR_CUDA_API_VERSION
	.align		4
        /*0000*/ 	.byte	0x04, 0x37
        /*0002*/ 	.short	(.L_16 - .L_15)
.L_15:
        /*0004*/ 	.word	0x00000081


	//----- nvinfo : EIATTR_KPARAM_INFO
	.align		4
.L_16:
        /*0008*/ 	.byte	0x04, 0x17
        /*000a*/ 	.short	(.L_18 - .L_17)
.L_17:
        /*000c*/ 	.word	0x00000000
        /*0010*/ 	.short	0x000a
        /*0012*/ 	.short	0x0048
        /*0014*/ 	.byte	0x00, 0xf4, 0x21, 0x00


	//----- nvinfo : EIATTR_KPARAM_INFO
	.align		4
.L_18:
        /*0018*/ 	.byte	0x04, 0x17
        /*001a*/ 	.short	(.L_20 - .L_19)
.L_19:
        /*001c*/ 	.word	0x00000000
        /*0020*/ 	.short	0x0009
        /*0022*/ 	.short	0x0040
        /*0024*/ 	.byte	0x00, 0xf4, 0x21, 0x00


	//----- nvinfo : EIATTR_KPARAM_INFO
	.align		4
.L_20:
        /*0028*/ 	.byte	0x04, 0x17
        /*002a*/ 	.short	(.L_22 - .L_21)
.L_21:
        /*002c*/ 	.word	0x00000000
        /*0030*/ 	.short	0x0008
        /*0032*/ 	.short	0x0038
        /*0034*/ 	.byte	0x00, 0xf0, 0x21, 0x00


	//----- nvinfo : EIATTR_KPARAM_INFO
	.align		4
.L_22:
        /*0038*/ 	.byte	0x04, 0x17
        /*003a*/ 	.short	(.L_24 - .L_23)
.L_23:
        /*003c*/ 	.word	0x00000000
        /*0040*/ 	.short	0x0007
        /*0042*/ 	.short	0x0030
        /*0044*/ 	.byte	0x00, 0xf0, 0x21, 0x00


	//----- nvinfo : EIATTR_KPARAM_INFO
	.align		4
.L_24:
        /*0048*/ 	.byte	0x04, 0x17
        /*004a*/ 	.short	(.L_26 - .L_25)
.L_25:
        /*004c*/ 	.word	0x00000000
        /*0050*/ 	.short	0x0006
        /*0052*/ 	.short	0x0028
        /*0054*/ 	.byte	0x00, 0xf0, 0x21, 0x00


	//----- nvinfo : EIATTR_KPARAM_INFO
	.align		4
.L_26:
        /*0058*/ 	.byte	0x04, 0x17
        /*005a*/ 	.short	(.L_28 - .L_27)
.L_27:
        /*005c*/ 	.word	0x00000000
        /*0060*/ 	.short	0x0005
        /*0062*/ 	.short	0x0020
        /*0064*/ 	.byte	0x00, 0xf0, 0x11, 0x00


	//----- nvinfo : EIATTR_KPARAM_INFO
	.align		4
.L_28:
        /*0068*/ 	.byte	0x04, 0x17
        /*006a*/ 	.short	(.L_30 - .L_29)
.L_29:
        /*006c*/ 	.word	0x00000000
        /*0070*/ 	.short	0x0004
        /*0072*/ 	.short	0x001c
        /*0074*/ 	.byte	0x00, 0xf0, 0x11, 0x00


	//----- nvinfo : EIATTR_KPARAM_INFO
	.align		4
.L_30:
        /*0078*/ 	.byte	0x04, 0x17
        /*007a*/ 	.short	(.L_32 - .L_31)
.L_31:
        /*007c*/ 	.word	0x00000000
        /*0080*/ 	.short	0x0003
        /*0082*/ 	.short	0x0018
        /*0084*/ 	.byte	0x00, 0xf0, 0x11, 0x00


	//----- nvinfo : EIATTR_KPARAM_INFO
	.align		4
.L_32:
        /*0088*/ 	.byte	0x04, 0x17
        /*008a*/ 	.short	(.L_34 - .L_33)
.L_33:
        /*008c*/ 	.word	0x00000000
        /*0090*/ 	.short	0x0002
        /*0092*/ 	.short	0x0010
        /*0094*/ 	.byte	0x00, 0xf4, 0x21, 0x00


	//----- nvinfo : EIATTR_KPARAM_INFO
	.align		4
.L_34:
        /*0098*/ 	.byte	0x04, 0x17
        /*009a*/ 	.short	(.L_36 - .L_35)
.L_35:
        /*009c*/ 	.word	0x00000000
        /*00a0*/ 	.short	0x0001
        /*00a2*/ 	.short	0x0008
        /*00a4*/ 	.byte	0x00, 0xf4, 0x21, 0x00


	//----- nvinfo : EIATTR_KPARAM_INFO
	.align		4
.L_36:
        /*00a8*/ 	.byte	0x04, 0x17
        /*00aa*/ 	.short	(.L_38 - .L_37)
.L_37:
        /*00ac*/ 	.word	0x00000000
        /*00b0*/ 	.short	0x0000
        /*00b2*/ 	.short	0x0000
        /*00b4*/ 	.byte	0x00, 0xf4, 0x21, 0x00


	//----- nvinfo : EIATTR_AT_ENTRY_FRAGMENTS
	.align		4
.L_38:
        /*00b8*/ 	.byte	0x04, 0x4f
        /*00ba*/ 	.short	(.L_40 - .L_39)


	//   ....[0]....
.L_39:
        /*00bc*/ 	.word	0x00000004


	//----- nvinfo : EIATTR_RESERVED_SMEM_USED
	.align		4
.L_40:
        /*00c0*/ 	.byte	0x01, 0x41
	.zero		2


	//----- nvinfo : EIATTR_SPARSE_MMA_MASK
	.align		4
        /*00c4*/ 	.byte	0x03, 0x50
        /*00c6*/ 	.short	0x0000


	//----- nvinfo : EIATTR_TCGEN05_1CTA_USED
	.align		4
        /*00c8*/ 	.byte	0x01, 0x51
	.zero		2


	//----- nvinfo : EIATTR_MAXREG_COUNT
	.align		4
        /*00cc*/ 	.byte	0x03, 0x1b
        /*00ce*/ 	.short	0x00ff


	//----- nvinfo : EIATTR_NUM_BARRIERS
	.align		4
        /*00d0*/ 	.byte	0x02, 0x4c
        /*00d2*/ 	.byte	0x01
	.zero		1


	//----- nvinfo : EIATTR_INT_WARP_WIDE_INSTR_OFFSETS
	.align		4
        /*00d4*/ 	.byte	0x04, 0x31
        /*00d6*/ 	.short	(.L_42 - .L_41)


	//   ....[0]....
.L_41:
        /*00d8*/ 	.word	0x00001770


	//   ....[1]....
        /*00dc*/ 	.word	0x00001790


	//   ....[2]....
        /*00e0*/ 	.word	0x00001820


	//   ....[3]....
        /*00e4*/ 	.word	0x000019d0


	//   ....[4]....
        /*00e8*/ 	.word	0x000019e0


	//   ....[5]....
        /*00ec*/ 	.word	0x000019f0


	//   ....[6]....
        /*00f0*/ 	.word	0x00001a00


	//   ....[7]....
        /*00f4*/ 	.word	0x00001d20


	//   ....[8]....
        /*00f8*/ 	.word	0x00001d30


	//   ....[9]....
        /*00fc*/ 	.word	0x00001ea0


	//   ....[10]....
        /*0100*/ 	.word	0x00001ef0


	//   ....[11]....
        /*0104*/ 	.word	0x00001f00


	//   ....[12]....
        /*0108*/ 	.word	0x00001f30


	//   ....[13]....
        /*010c*/ 	.word	0x00002220


	//   ....[14]....
        /*0110*/ 	.word	0x00002230


	//   ....[15]....
        /*0114*/ 	.word	0x00002510


	//   ....[16]....
        /*0118*/ 	.word	0x00002520


	//   ....[17]....
        /*011c*/ 	.word	0x00002890


	//   ....[18]....
        /*0120*/ 	.word	0x000028e0


	//----- nvinfo : EIATTR_COOP_GROUP_MASK_REGIDS
	.align		4
.L_42:
        /*0124*/ 	.byte	0x04, 0x29
        /*0126*/ 	.short	(.L_44 - .L_43)


	//   ....[0]....
.L_43:
        /*0128*/ 	.word	0xffffffff


	//   ....[1]....
        /*012c*/ 	.word	0xffffffff


	//   ....[2]....
        /*0130*/ 	.word	0xffffffff


	//   ....[3]....
        /*0134*/ 	.word	0xffffffff


	//   ....[4]....
        /*0138*/ 	.word	0xffffffff


	//   ....[5]....
        /*013c*/ 	.word	0xffffffff


	//   ....[6]....
        /*0140*/ 	.word	0xffffffff


	//   ....[7]....
        /*0144*/ 	.word	0xffffffff


	//   ....[8]....
        /*0148*/ 	.word	0xffffffff


	//   ....[9]....
        /*014c*/ 	.word	0xffffffff


	//----- nvinfo : EIATTR_COOP_GROUP_INSTR_OFFSETS
	.align		4
.L_44:
        /*0150*/ 	.byte	0x04, 0x28
        /*0152*/ 	.short	(.L_46 - .L_45)


	//   ....[0]....
.L_45:
        /*0154*/ 	.word	0x00000050


	//   ....[1]....
        /*0158*/ 	.word	0x00000310


	//   ....[2]....
        /*015c*/ 	.word	0x00000500


	//   ....[3]....
        /*0160*/ 	.word	0x000009a0


	//   ....[4]....
        /*0164*/ 	.word	0x00000ae0


	//   ....[5]....
        /*0168*/ 	.word	0x00000fe0


	//   ....[6]....
        /*016c*/ 	.word	0x00001120


	//   ....[7]....
        /*0170*/ 	.word	0x00001610


	//   ....[8]....
        /*0174*/ 	.word	0x00002720


	//   ....[9]....
        /*0178*/ 	.word	0x00002990


	//----- nvinfo : EIATTR_VRC_CTA_INIT_COUNT
	.align		4
.L_46:
        /*017c*/ 	.byte	0x02, 0x4a
        /*017e*/ 	.byte	0x80
	.zero		1


	//----- nvinfo : EIATTR_MBARRIER_INSTR_OFFSETS
	.align		4
        /*0180*/ 	.byte	0x04, 0x39
        /*0182*/ 	.short	(.L_48 - .L_47)


	//   ....[0]....
.L_47:
        /*0184*/ 	.word	0x00001840
        /*0188*/ 	.word	0x000000ff
        /*018c*/ 	.word	0x00008000
        /*0190*/ 	.short	0x0100
        /*0192*/ 	.byte	0x08
	.zero		1


	//   ....[1]....
        /*0194*/ 	.word	0x00001850
        /*0198*/ 	.word	0x000000ff
        /*019c*/ 	.word	0x00008010
        /*01a0*/ 	.short	0x0100
        /*01a2*/ 	.byte	0x08
	.zero		1


	//   ....[2]....
        /*01a4*/ 	.word	0x00001900
        /*01a8*/ 	.word	0x000000ff
        /*01ac*/ 	.word	0x00008008
        /*01b0*/ 	.short	0x0100
        /*01b2*/ 	.byte	0x08
	.zero		1


	//   ....[3]....
        /*01b4*/ 	.word	0x00001910
        /*01b8*/ 	.word	0x000000ff
        /*01bc*/ 	.word	0x00008018
        /*01c0*/ 	.short	0x0100
        /*01c2*/ 	.byte	0x08
	.zero		1


	//   ....[4]....
        /*01c4*/ 	.word	0x00001ae0
        /*01c8*/ 	.word	0x000000ff
        /*01cc*/ 	.word	0x00008000
        /*01d0*/ 	.short	0x010a
        /*01d2*/ 	.byte	0x08
	.zero		1


	//   ....[5]....
        /*01d4*/ 	.word	0x00001d80
        /*01d8*/ 	.word	0x000000ff
        /*01dc*/ 	.word	0x00008010
        /*01e0*/ 	.short	0x010a
        /*01e2*/ 	.byte	0x08
	.zero		1


	//   ....[6]....
        /*01e4*/ 	.word	0x00001fa0
        /*01e8*/ 	.word	0x000000ff
        /*01ec*/ 	.word	0x00008000
        /*01f0*/ 	.short	0x010a
        /*01f2*/ 	.byte	0x1c
	.zero		1


	//   ....[7]....
        /*01f4*/ 	.word	0x00002270
        /*01f8*/ 	.word	0x000000ff
        /*01fc*/ 	.word	0x00008010
        /*0200*/ 	.short	0x010a
        /*0202*/ 	.byte	0x1c
	.zero		1


	//   ....[8]....
        /*0204*/ 	.word	0x00002350
        /*0208*/ 	.word	0x000000ff
        /*020c*/ 	.word	0x00008000
        /*0210*/ 	.short	0x0108
        /*0212*/ 	.byte	0x08
	.zero		1


	//   ....[9]....
        /*0214*/ 	.word	0x00002360
        /*0218*/ 	.word	0x000000ff
        /*021c*/ 	.word	0x00008010
        /*0220*/ 	.short	0x0108
        /*0222*/ 	.byte	0x08
	.zero		1


	//   ....[10]....
        /*0224*/ 	.word	0x000023b0
        /*0228*/ 	.word	0x000000ff
        /*022c*/ 	.word	0x00008008
        /*0230*/ 	.short	0x0108
        /*0232*/ 	.byte	0x08
	.zero		1


	//   ....[11]....
        /*0234*/ 	.word	0x000023c0
        /*0238*/ 	.word	0x000000ff
        /*023c*/ 	.word	0x00008018
        /*0240*/ 	.short	0x0108
        /*0242*/ 	.byte	0x08
	.zero		1


	//   ....[12]....
        /*0244*/ 	.word	0x000029b0
        /*0248*/ 	.word	0x000000ff
        /*024c*/ 	.word	0x00008000
        /*0250*/ 	.short	0x010a
        /*0252*/ 	.byte	0x08
	.zero		1


	//   ....[13]....
        /*0254*/ 	.word	0x000029e0
        /*0258*/ 	.word	0x000000ff
        /*025c*/ 	.word	0x00008010
        /*0260*/ 	.short	0x010a
        /*0262*/ 	.byte	0x08
	.zero		1


	//   ....[14]....
        /*0264*/ 	.word	0x00002a10
        /*0268*/ 	.word	0x000000ff
        /*026c*/ 	.word	0x00008000
        /*0270*/ 	.short	0x010a
        /*0272*/ 	.byte	0x1c
	.zero		1


	//   ....[15]....
        /*0274*/ 	.word	0x00002a40
        /*0278*/ 	.word	0x000000ff
        /*027c*/ 	.word	0x00008010
        /*0280*/ 	.short	0x010a
        /*0282*/ 	.byte	0x1c
	.zero		1


	//----- nvinfo : EIATTR_NUM_MBARRIERS
	.align		4
.L_48:
        /*0284*/ 	.byte	0x03, 0x38
        /*0286*/ 	.short	0x0004


	//----- nvinfo : EIATTR_EXIT_INSTR_OFFSETS
	.align		4
        /*0288*/ 	.byte	0x04, 0x1c
        /*028a*/ 	.short	(.L_50 - .L_49)


	//   ....[0]....
.L_49:
        /*028c*/ 	.word	0x000029a0


	//----- nvinfo : EIATTR_REQNTID
	.align		4
.L_50:
        /*0290*/ 	.byte	0x04, 0x10
        /*0292*/ 	.short	(.L_52 - .L_51)
.L_51:
        /*0294*/ 	.word	0x00000080
        /*0298*/ 	.word	0x00000001
        /*029c*/ 	.word	0x00000001


	//----- nvinfo : EIATTR_CRS_STACK_SIZE
	.align		4
.L_52:
        /*02a0*/ 	.byte	0x04, 0x1e
        /*02a2*/ 	.short	(.L_54 - .L_53)
.L_53:
        /*02a4*/ 	.word	0x00000000


	//----- nvinfo : EIATTR_CBANK_PARAM_SIZE
	.align		4
.L_54:
        /*02a8*/ 	.byte	0x03, 0x19
        /*02aa*/ 	.short	0x0050


	//----- nvinfo : EIATTR_PARAM_CBANK
	.align		4
        /*02ac*/ 	.byte	0x04, 0x0a
        /*02ae*/ 	.short	(.L_56 - .L_55)
	.align		4
.L_55:
        /*02b0*/ 	.word	index@(.nv.constant0.gluon_tcgen05)
        /*02b4*/ 	.short	0x0380
        /*02b6*/ 	.short	0x0050


	//----- nvinfo : EIATTR_SW_WAR
	.align		4
.L_56:
        /*02b8*/ 	.byte	0x04, 0x36
        /*02ba*/ 	.short	(.L_58 - .L_57)
.L_57:
        /*02bc*/ 	.word	0x00000008
.L_58:


//--------------------- .nv.compat                --------------------------
	.section	.nv.compat,"",@"SHT_CUDA_COMPAT_INFO"
	.align	4
        /*0000*/ 	.byte	0x02, 0x02, 0x02, 0x00, 0x02, 0x05, 0x05, 0x00, 0x02, 0x03, 0x03, 0x00, 0x02, 0x06, 0x01, 0x00


//--------------------- .nv.callgraph             --------------------------
	.section	.nv.callgraph,"",@"SHT_CUDA_CALLGRAPH"
	.align	4
	.sectionentsize	8
	.align		4
        /*0000*/ 	.word	0x00000000
	.align		4
        /*0004*/ 	.word	0xffffffff
	.align		4
        /*0008*/ 	.word	0x00000000
	.align		4
        /*000c*/ 	.word	0xfffffffe
	.align		4
        /*0010*/ 	.word	0x00000000
	.align		4
        /*0014*/ 	.word	0xfffffffd
	.align		4
        /*0018*/ 	.word	0x00000000
	.align		4
        /*001c*/ 	.word	0xfffffffc


//--------------------- .text.gluon_tcgen05       --------------------------
	.section	.text.gluon_tcgen05,"ax",@progbits
	.align	128
        .global         gluon_tcgen05
        .type           gluon_tcgen05,@function
        .size           gluon_tcgen05,(.L_x_77 - gluon_tcgen05)
        .other          gluon_tcgen05,@"STO_CUDA_ENTRY STV_DEFAULT"
gluon_tcgen05:
.text.gluon_tcgen05:
[----:B------:R-:W1:Y:S01]  /*0000*/  LDC R1, c[0x0][0x37c] ;  /* 0x0000df00ff017b82 */ /* 0x000e620000000800 */
[----:B------:R-:W2:Y:S02]  /*0010*/  S2R R0, SR_TID.X ;  /* 0x0000000000007919 */ /* 0x000ea40000002100 */
[----:B--2---:R-:W-:-:S13]  /*0020*/  ISETP.GE.U32.AND P2, PT, R0, 0x20, PT ;  /* 0x000000200000780c */ /* 0x004fda0003f46070 */
[----:B------:R-:W-:Y:S05]  /*0030*/  @P2 BRA `(.L_x_0) ;  /* 0x0000000000b82947 */ /* 0x000fea0003800000 */
[----:B------:R-:W2:Y:S01]  /*0040*/  S2UR UR6, SR_CgaCtaId ;  /* 0x00000000000679c3 */ /* 0x000ea20000008800 */
[----:B------:R-:W-:Y:S01]  /*0050*/  NOP ;  /* 0x0000000000007918 */ /* 0x000fe20000000000 */
[----:B------:R-:W-:Y:S02]  /*0060*/  UMOV UR4, 0x40 ;  /* 0x0000004000047882 */ /* 0x000fe40000000000 */
[----:B--2---:R-:W-:-:S09]  /*0070*/  ULEA UR4, UR6, UR4, 0x18 ;  /* 0x0000000406047291 */ /* 0x004fd2000f8ec0ff */
[----:B------:R-:W2:Y:S01]  /*0080*/  LDS.U8 R2, [UR4] ;  /* 0x00000004ff027984 */ /* 0x000ea20008000000 */
[----:B------:R-:W-:Y:S02]  /*0090*/  UMOV UR4, 0x400 ;  /* 0x0000040000047882 */ /* 0x000fe40000000000 */
[----:B------:R-:W-:Y:S01]  /*00a0*/  ULEA UR4, UR6, UR4, 0x18 ;  /* 0x0000000406047291 */ /* 0x000fe2000f8ec0ff */
[----:B--2---:R-:W-:-:S13]  /*00b0*/  ISETP.NE.AND P0, PT, R2, RZ, PT ;  /* 0x000000ff0200720c */ /* 0x004fda0003f05270 */
[----:B------:R-:W-:Y:S05]  /*00c0*/  @P0 BRA `(.L_x_1) ;  /* 0x00000000007c0947 */ /* 0x000fea0003800000 */
[----:B------:R-:W-:-:S13]  /*00d0*/  ELECT P0, URZ, PT ;  /* 0x0000000000ff782f */ /* 0x000fda0003800000 */
[----:B------:R-:W-:Y:S05]  /*00e0*/  @!P0 BRA `(.L_x_2) ;  /* 0x0000000000848947 */ /* 0x000fea0003800000 */
[----:B------:R-:W-:Y:S01]  /*00f0*/  UMOV UR5, 0x2 ;  /* 0x0000000200057882 */ /* 0x000fe20000000000 */
[----:B------:R-:W-:Y:S02]  /*0100*/  IMAD.MOV.U32 R5, RZ, RZ, 0x1 ;  /* 0x00000001ff057424 */ /* 0x000fe400078e00ff */
[----:B------:R-:W-:Y:S02]  /*0110*/  IMAD.MOV.U32 R3, RZ, RZ, 0x3 ;  /* 0x00000003ff037424 */ /* 0x000fe400078e00ff */
[----:B------:R-:W-:Y:S04]  /*0120*/  DEPBAR.LE SB2, 0x36 ;  /* 0x0000ad800000791a */ /* 0x000fe80000000000 */
[----:B------:R-:W2:Y:S02]  /*0130*/  UTCATOMSWS.FIND_AND_SET.ALIGN UP0, UR5, UR5 ;  /* 0x00000005000575e3 */ /* 0x000ea40008000800 */
[----:B--2---:R-:W-:-:S04]  /*0140*/  PLOP3.LUT P0, PT, PT, PT, UP0, 0x80, 0x8 ;  /* 0x000000000008781c */ /* 0x004fc80003f0f008 */
[----:B------:R-:W-:-:S04]  /*0150*/  SEL R2, RZ, 0xffffffff, !P0 ;  /* 0xffffffffff027807 */ /* 0x000fc80004000000 */
[----:B------:R-:W-:Y:S01]  /*0160*/  ISETP.NE.AND P0, PT, R2, RZ, PT ;  /* 0x000000ff0200720c */ /* 0x000fe20003f05270 */
[----:B------:R-:W-:-:S12]  /*0170*/  IMAD.U32 R2, RZ, RZ, UR5 ;  /* 0x00000005ff027e24 */ /* 0x000fd8000f8e00ff */
[----:B------:R-:W-:Y:S05]  /*0180*/  @P0 BRA `(.L_x_3) ;  /* 0x0000000000240947 */ /* 0x000fea0003800000 */
.L_x_4:
[----:B------:R-:W-:Y:S05]  /*0190*/  NANOSLEEP 0x64 ;  /* 0x000000640000795d */ /* 0x000fea0003800000 */
[----:B------:R-:W-:-:S05]  /*01a0*/  UMOV UR5, 0x2 ;  /* 0x0000000200057882 */ /* 0x000fca0000000000 */
[----:B------:R-:W-:Y:S04]  /*01b0*/  DEPBAR.LE SB2, 0x36 ;  /* 0x0000ad800000791a */ /* 0x000fe80000000000 */
[----:B------:R-:W2:Y:S02]  /*01c0*/  UTCATOMSWS.FIND_AND_SET.ALIGN UP0, UR5, UR5 ;  /* 0x00000005000575e3 */ /* 0x000ea40008000800 */
[----:B--2---:R-:W-:-:S04]  /*01d0*/  PLOP3.LUT P0, PT, PT, PT, UP0, 0x80, 0x8 ;  /* 0x000000000008781c */ /* 0x004fc80003f0f008 */
[----:B------:R-:W-:-:S04]  /*01e0*/  SEL R2, RZ, 0xffffffff, !P0 ;  /* 0xffffffffff027807 */ /* 0x000fc80004000000 */
[----:B------:R-:W-:Y:S01]  /*01f0*/  ISETP.NE.AND P0, PT, R2, RZ, PT ;  /* 0x000000ff0200720c */ /* 0x000fe20003f05270 */
[----:B------:R-:W-:-:S12]  /*0200*/  IMAD.U32 R2, RZ, RZ, UR5 ;  /* 0x00000005ff027e24 */ /* 0x000fd8000f8e00ff */
[----:B------:R-:W-:Y:S05]  /*0210*/  @!P0 BRA `(.L_x_4) ;  /* 0xfffffffc00dc8947 */ /* 0x000fea000383ffff */
.L_x_3:
[C---:B------:R-:W-:Y:S01]  /*0220*/  VIADD R4, R2.reuse, 0x10 ;  /* 0x0000001002047836 */ /* 0x040fe20000000000 */
[----:B------:R-:W-:Y:S01]  /*0230*/  UMOV UR5, 0x50 ;  /* 0x0000005000057882 */ /* 0x000fe20000000000 */
[----:B------:R-:W-:Y:S01]  /*0240*/  SHF.L.U32 R3, R3, R2, RZ ;  /* 0x0000000203037219 */ /* 0x000fe200000006ff */
[----:B------:R-:W-:Y:S01]  /*0250*/  ULEA UR5, UR6, UR5, 0x18 ;  /* 0x0000000506057291 */ /* 0x000fe2000f8ec0ff */
[----:B------:R-:W-:Y:S01]  /*0260*/  IMAD.SHL.U32 R2, R2, 0x20, RZ ;  /* 0x0000002002027824 */ /* 0x000fe200078e00ff */
[----:B------:R-:W-:-:S04]  /*0270*/  SHF.L.U32 R4, R5, R4, RZ ;  /* 0x0000000405047219 */ /* 0x000fc800000006ff */
[----:B------:R-:W-:-:S05]  /*0280*/  LOP3.LUT R3, R4, R3, RZ, 0xfc, !PT ;  /* 0x0000000304037212 */ /* 0x000fca00078efcff */
[----:B------:R2:W-:Y:S04]  /*0290*/  ATOMS.OR RZ, [UR5], R3 ;  /* 0x00000003ffff798c */ /* 0x0005e8000b000005 */
[----:B------:R2:W-:Y:S01]  /*02a0*/  STS [UR4], R2 ;  /* 0x00000002ff007988 */ /* 0x0005e20008000804 */
[----:B------:R-:W-:Y:S05]  /*02b0*/  BRA `(.L_x_2) ;  /* 0x0000000000107947 */ /* 0x000fea0003800000 */
.L_x_1:
[----:B------:R-:W-:Y:S01]  /*02c0*/  IMAD.MOV.U32 R3, RZ, RZ, -0x1 ;  /* 0xffffffffff037424 */ /* 0x000fe200078e00ff */
[----:B------:R-:W-:-:S04]  /*02d0*/  MOV R2, 0x300 ;  /* 0x0000030000027802 */ /* 0x000fc80000000f00 */
[----:B------:R2:W-:Y:S03]  /*02e0*/  STS [UR4], R3 ;  /* 0x00000003ff007988 */ /* 0x0005e60008000804 */
[----:B-12---:R-:W-:Y:S05]  /*02f0*/  CALL.REL.NOINC `($__internal_1_$__cuda_sm10x_tcgen05_guardrail_trap_phase_invalid_during_alloc) ;  /* 0x0000002400e87944 */ /* 0x006fea0003c00000 */
.L_x_2:
[----:B------:R-:W-:Y:S05]  /*0300*/  WARPSYNC.ALL ;  /* 0x0000000000007948 */ /* 0x000fea0003800000 */
[----:B------:R-:W-:Y:S01]  /*0310*/  NOP ;  /* 0x0000000000007918 */ /* 0x000fe20000000000 */
.L_x_0:
[----:B------:R-:W3:Y:S08]  /*0320*/  S2UR UR4, SR_CgaCtaId ;  /* 0x00000000000479c3 */ /* 0x000ef00000008800 */
[----:B------:R-:W-:Y:S01]  /*0330*/  BAR.SYNC.DEFER_BLOCKING 0x0 ;  /* 0x0000000000007b1d */ /* 0x000fe20000010000 */
[----:B------:R-:W-:-:S05]  /*0340*/  LOP3.LUT R36, R0, 0x7f, RZ, 0xc0, !PT ;  /* 0x0000007f00247812 */ /* 0x000fca00078ec0ff */
[----:B------:R-:W-:Y:S02]  /*0350*/  UMOV UR8, 0x400 ;  /* 0x0000040000087882 */ /* 0x000fe40000000000 */
[----:B--2---:R-:W2:Y:S08]  /*0360*/  LDC R3, c[0x0][0x398] ;  /* 0x0000e600ff037b82 */ /* 0x004eb00000000800 */
[----:B------:R-:W4:Y:S01]  /*0370*/  LDC R6, c[0x0][0x3a0] ;  /* 0x0000e800ff067b82 */ /* 0x000f220000000800 */
[----:B---3--:R-:W-:-:S07]  /*0380*/  ULEA UR8, UR4, UR8, 0x18 ;  /* 0x0000000804087291 */ /* 0x008fce000f8ec0ff */
[----:B------:R-:W3:Y:S02]  /*0390*/  S2UR UR9, SR_CTAID.Y ;  /* 0x00000000000979c3 */ /* 0x000ee40000002600 */
[----:B------:R-:W5:Y:S06]  /*03a0*/  LDS R4, [UR8] ;  /* 0x00000008ff047984 */ /* 0x000f6c0008000800 */
[----:B------:R-:W-:Y:S06]  /*03b0*/  BAR.SYNC.DEFER_BLOCKING 0x0 ;  /* 0x0000000000007b1d */ /* 0x000fec0000010000 */
[----:B------:R-:W-:Y:S05]  /*03c0*/  @P2 BRA `(.L_x_5) ;  /* 0x0000000000182947 */ /* 0x000fea0003800000 */
[----:B------:R-:W-:Y:S01]  /*03d0*/  ELECT P0, URZ, PT ;  /* 0x0000000000ff782f */ /* 0x000fe20003800000 */
[----:B------:R-:W-:Y:S01]  /*03e0*/  IMAD.MOV.U32 R2, RZ, RZ, 0x1 ;  /* 0x00000001ff027424 */ /* 0x000fe200078e00ff */
[----:B------:R-:W-:Y:S01]  /*03f0*/  UMOV UR5, 0x40 ;  /* 0x0000004000057882 */ /* 0x000fe20000000000 */
[----:B------:R-:W-:Y:S01]  /*0400*/  UVIRTCOUNT.DEALLOC.SMPOOL 0x80 ;  /* 0x000000800000784c */ /* 0x000fe20000000000 */
[----:B------:R-:W-:-:S09]  /*0410*/  ULEA UR5, UR4, UR5, 0x18 ;  /* 0x0000000504057291 */ /* 0x000fd2000f8ec0ff */
[----:B------:R5:W-:Y:S03]  /*0420*/  @P0 STS.U8 [UR5], R2 ;  /* 0x00000002ff000988 */ /* 0x000be60008000005 */
.L_x_5:
[----:B------:R-:W5:Y:S01]  /*0430*/  S2UR UR4, SR_CTAID.Z ;  /* 0x00000000000479c3 */ /* 0x000f620000002700 */
[----:B------:R-:W4:Y:S01]  /*0440*/  LDCU UR5, c[0x0][0x370] ;  /* 0x00006e00ff0577ac */ /* 0x000f220008000800 */
[C---:B------:R-:W-:Y:S01]  /*0450*/  ISETP.GE.U32.AND P0, PT, R36.reuse, 0x20, PT ;  /* 0x000000202400780c */ /* 0x040fe20003f06070 */
[----:B--2--5:R-:W-:Y:S01]  /*0460*/  VIADD R2, R3, 0xffffffff ;  /* 0xffffffff03027836 */ /* 0x024fe20000000000 */
[C---:B------:R-:W-:Y:S01]  /*0470*/  ISETP.NE.U32.AND P3, PT, R36.reuse, RZ, PT ;  /* 0x000000ff2400720c */ /* 0x040fe20003f65070 */
[----:B------:R-:W2:Y:S01]  /*0480*/  LDCU UR6, c[0x0][0x374] ;  /* 0x00006e80ff0677ac */ /* 0x000ea20008000800 */
[----:B------:R-:W-:Y:S01]  /*0490*/  LEA R10, R36, UR8, 0x2 ;  /* 0x00000008240a7c11 */ /* 0x000fe2000f8e10ff */
[----:B----4-:R-:W-:Y:S01]  /*04a0*/  VIADD R9, R6, 0xffffffff ;  /* 0xffffffff06097836 */ /* 0x010fe20000000000 */
[----:B------:R-:W4:Y:S01]  /*04b0*/  S2UR UR7, SR_CTAID.X ;  /* 0x00000000000779c3 */ /* 0x000f220000002500 */
[----:B------:R-:W5:Y:S01]  /*04c0*/  LDCU.64 UR20, c[0x0][0x3c0] ;  /* 0x00007800ff1477ac */ /* 0x000f620008000a00 */
[----:B------:R-:W-:Y:S01]  /*04d0*/  R2UR UR23, R4 ;  /* 0x00000000041772ca */ /* 0x000fe200000e0000 */
[----:B------:R-:W-:Y:S04]  /*04e0*/  BSSY.RECONVERGENT B0, `(.L_x_6) ;  /* 0x0000011000007945 */ /* 0x000fe80003800200 */
[----:B------:R3:W-:Y:S01]  /*04f0*/  @!P0 STS [R10], RZ ;  /* 0x000000ff0a008388 */ /* 0x0007e20000000800 */
[----:B------:R-:W-:-:S03]  /*0500*/  NOP ;  /* 0x0000000000007918 */ /* 0x000fc60000000000 */
[----:B------:R3:W-:Y:S02]  /*0510*/  @!P3 STS [UR8+0x24], R2 ;  /* 0x00002402ff00b988 */ /* 0x0007e40008000808 */
[----:B--23--:R-:W-:Y:S02]  /*0520*/  UIMAD UR4, UR4, UR6, UR9 ;  /* 0x00000006040472a4 */ /* 0x00cfe4000f8e0209 */
[----:B------:R2:W-:Y:S02]  /*0530*/  @!P3 STS [UR8+0x20], R9 ;  /* 0x00002009ff00b988 */ /* 0x0005e40008000808 */
[----:B----4-:R-:W-:-:S04]  /*0540*/  UIMAD UR4, UR4, UR5, UR7 ;  /* 0x00000005040472a4 */ /* 0x010fc8000f8e0207 */
[----:B------:R-:W-:-:S04]  /*0550*/  UIMAD UR4, UR4, 0x180, URZ ;  /* 0x00000180040478a4 */ /* 0x000fc8000f8e02ff */
[----:B-----5:R-:W-:-:S04]  /*0560*/  UIADD3 UR24, UP0, UPT, UR4, UR20, URZ ;  /* 0x0000001404187290 */ /* 0x020fc8000ff1e0ff */
[----:B------:R-:W-:Y:S01]  /*0570*/  ULEA.HI.X.SX32 UR25, UR4, UR21, 0x1, UP0 ;  /* 0x0000001504197291 */ /* 0x000fe200080f0eff */
[----:B--2---:R-:W-:Y:S11]  /*0580*/  @P3 BRA `(.L_x_7) ;  /* 0x0000000000183947 */ /* 0x004ff60003800000 */
[----:B------:R-:W2:Y:S01]  /*0590*/  LDS R3, [UR8+0x8] ;  /* 0x00000808ff037984 */ /* 0x000ea20008000800 */
[----:B------:R-:W3:Y:S01]  /*05a0*/  LDC.64 R12, c[0x0][0x380] ;  /* 0x0000e000ff0c7b82 */ /* 0x000ee20000000a00 */
[----:B------:R-:W-:Y:S02]  /*05b0*/  IMAD.MOV.U32 R4, RZ, RZ, 0x70 ;  /* 0x00000070ff047424 */ /* 0x000fe400078e00ff */
[----:B---3--:R3:W-:Y:S03]  /*05c0*/  STS.64 [UR8], R12 ;  /* 0x0000000cff007988 */ /* 0x0087e60008000a08 */
[----:B--2---:R-:W-:-:S05]  /*05d0*/  LOP3.LUT R3, R3, 0x10, R4, 0xd8, !PT ;  /* 0x0000001003037812 */ /* 0x004fca00078ed804 */
[----:B------:R3:W-:Y:S02]  /*05e0*/  STS [UR8+0x8], R3 ;  /* 0x00000803ff007988 */ /* 0x0007e40008000808 */
.L_x_7:
[----:B------:R-:W-:Y:S05]  /*05f0*/  BSYNC.RECONVERGENT B0 ;  /* 0x0000000000007941 */ /* 0x000fea0003800200 */
.L_x_6:
[----:B------:R-:W-:Y:S04]  /*0600*/  BSSY.RECONVERGENT B0, `(.L_x_8) ;  /* 0x000000a000007945 */ /* 0x000fe80003800200 */
[----:B------:R-:W-:Y:S05]  /*0610*/  @P3 BRA `(.L_x_9) ;  /* 0x0000000000203947 */ /* 0x000fea0003800000 */
[----:B---3--:R-:W2:Y:S01]  /*0620*/  LDS R3, [UR8+0x34] ;  /* 0x00003408ff037984 */ /* 0x008ea20008000800 */
[----:B------:R-:W-:Y:S02]  /*0630*/  IMAD.MOV.U32 R4, RZ, RZ, 0x3f000000 ;  /* 0x3f000000ff047424 */ /* 0x000fe400078e00ff */
[----:B------:R-:W-:Y:S01]  /*0640*/  @!P3 IMAD.MOV.U32 R5, RZ, RZ, 0x3f ;  /* 0x0000003fff05b424 */ /* 0x000fe200078e00ff */
[----:B------:R-:W3:Y:S02]  /*0650*/  @!P3 LDS R8, [UR8+0x38] ;  /* 0x00003808ff08b984 */ /* 0x000ee40008000800 */
[----:B--2---:R-:W-:Y:S02]  /*0660*/  LOP3.LUT R3, R3, 0xff000000, R4, 0xb8, !PT ;  /* 0xff00000003037812 */ /* 0x004fe400078eb804 */
[----:B---3--:R-:W-:-:S03]  /*0670*/  @!P3 LOP3.LUT R4, R8, 0xff, R5, 0xb8, !PT ;  /* 0x000000ff0804b812 */ /* 0x008fc600078eb805 */
[----:B------:R2:W-:Y:S04]  /*0680*/  STS [UR8+0x34], R3 ;  /* 0x00003403ff007988 */ /* 0x0005e80008000808 */
[----:B------:R2:W-:Y:S02]  /*0690*/  @!P3 STS [UR8+0x38], R4 ;  /* 0x00003804ff00b988 */ /* 0x0005e40008000808 */
.L_x_9:
[----:B------:R-:W-:Y:S05]  /*06a0*/  BSYNC.RECONVERGENT B0 ;  /* 0x0000000000007941 */ /* 0x000fea0003800200 */
.L_x_8:
[----:B------:R-:W-:Y:S04]  /*06b0*/  BSSY.RECONVERGENT B0, `(.L_x_10) ;  /* 0x000000e000007945 */ /* 0x000fe80003800200 */
[----:B------:R-:W-:Y:S05]  /*06c0*/  @P3 BRA `(.L_x_11) ;  /* 0x0000000000303947 */ /* 0x000fea0003800000 */
[----:B--2---:R-:W2:Y:S01]  /*06d0*/  LDS R4, [UR8+0x34] ;  /* 0x00003408ff047984 */ /* 0x004ea20008000800 */
[----:B---3--:R-:W3:Y:S03]  /*06e0*/  LDC.64 R12, c[0x0][0x3a8] ;  /* 0x0000ea00ff0c7b82 */ /* 0x008ee60000000a00 */
[----:B------:R-:W4:Y:S01]  /*06f0*/  LDS R3, [UR8+0x1c] ;  /* 0x00001c08ff037984 */ /* 0x000f220008000800 */
[C---:B---3--:R-:W-:Y:S01]  /*0700*/  SHF.L.U64.HI R8, R12.reuse, 0x1, R13 ;  /* 0x000000010c087819 */ /* 0x048fe2000001020d */
[----:B------:R-:W-:-:S03]  /*0710*/  IMAD.SHL.U32 R5, R12, 0x2, RZ ;  /* 0x000000020c057824 */ /* 0x000fc600078e00ff */
[--C-:B------:R-:W-:Y:S02]  /*0720*/  SHF.R.U32.HI R12, RZ, 0x4, R8.reuse ;  /* 0x00000004ff0c7819 */ /* 0x100fe40000011608 */
[----:B------:R-:W-:-:S05]  /*0730*/  SHF.R.U64 R5, R5, 0x4, R8 ;  /* 0x0000000405057819 */ /* 0x000fca0000001208 */
[----:B------:R5:W-:Y:S01]  /*0740*/  STS [UR8+0xc], R5 ;  /* 0x00000c05ff007988 */ /* 0x000be20008000808 */
[----:B--2---:R-:W-:Y:S02]  /*0750*/  LOP3.LUT R4, R4, 0x7, RZ, 0xb8, !PT ;  /* 0x0000000704047812 */ /* 0x004fe400078eb8ff */
[----:B----4-:R-:W-:-:S03]  /*0760*/  LOP3.LUT R3, R3, 0xf, R12, 0xb8, !PT ;  /* 0x0000000f03037812 */ /* 0x010fc600078eb80c */
[----:B------:R5:W-:Y:S04]  /*0770*/  STS [UR8+0x34], R4 ;  /* 0x00003404ff007988 */ /* 0x000be80008000808 */
[----:B------:R5:W-:Y:S02]  /*0780*/  STS [UR8+0x1c], R3 ;  /* 0x00001c03ff007988 */ /* 0x000be40008000808 */
.L_x_11:
[----:B------:R-:W-:Y:S05]  /*0790*/  BSYNC.RECONVERGENT B0 ;  /* 0x0000000000007941 */ /* 0x000fea0003800200 */
.L_x_10:
[----:B------:R-:W-:Y:S04]  /*07a0*/  BSSY.RECONVERGENT B1, `(.L_x_12) ;  /* 0x000001a000017945 */ /* 0x000fe80003800200 */
[----:B------:R-:W-:Y:S04]  /*07b0*/  BSSY.RELIABLE B0, `(.L_x_13) ;  /* 0x0000015000007945 */ /* 0x000fe80003800100 */
[----:B------:R-:W-:Y:S05]  /*07c0*/  @P3 BRA `(.L_x_14) ;  /* 0x0000000000203947 */ /* 0x000fea0003800000 */
[----:B--23-5:R-:W2:Y:S02]  /*07d0*/  LDS R3, [UR8+0x34] ;  /* 0x00003408ff037984 */ /* 0x02cea40008000800 */
[----:B--2---:R-:W-:-:S05]  /*07e0*/  LOP3.LUT R3, R3, 0x38, RZ, 0xb8, !PT ;  /* 0x0000003803037812 */ /* 0x004fca00078eb8ff */
[----:B------:R2:W-:Y:S01]  /*07f0*/  STS [UR8+0x34], R3 ;  /* 0x00003403ff007988 */ /* 0x0005e20008000808 */
[----:B------:R-:W-:Y:S05]  /*0800*/  @P3 BRA `(.L_x_15) ;  /* 0x0000000000203947 */ /* 0x000fea0003800000 */
[----:B--2---:R-:W2:Y:S01]  /*0810*/  LDS R3, [UR8+0x8] ;  /* 0x00000808ff037984 */ /* 0x004ea20008000800 */
[----:B------:R-:W-:-:S05]  /*0820*/  IMAD.MOV.U32 R4, RZ, RZ, 0x780 ;  /* 0x00000780ff047424 */ /* 0x000fca00078e00ff */
[----:B--2---:R-:W-:-:S05]  /*0830*/  LOP3.LUT R3, R3, 0x300, R4, 0xd8, !PT ;  /* 0x0000030003037812 */ /* 0x004fca00078ed804 */
[----:B------:R4:W-:Y:S02]  /*0840*/  STS [UR8+0x8], R3 ;  /* 0x00000803ff007988 */ /* 0x0009e40008000808 */
.L_x_14:
[----:B------:R-:W-:Y:S05]  /*0850*/  @P3 BRA `(.L_x_16) ;  /* 0x0000000000283947 */ /* 0x000fea0003800000 */
[----:B--2345:R-:W2:Y:S02]  /*0860*/  LDS R3, [UR8+0x8] ;  /* 0x00000808ff037984 */ /* 0x03cea40008000800 */
[----:B--2---:R-:W-:-:S05]  /*0870*/  LOP3.LUT R3, R3, 0x1800, RZ, 0xb8, !PT ;  /* 0x0000180003037812 */ /* 0x004fca00078eb8ff */
[----:B------:R3:W-:Y:S02]  /*0880*/  STS [UR8+0x8], R3 ;  /* 0x00000803ff007988 */ /* 0x0007e40008000808 */
.L_x_15:
[----:B------:R-:W-:Y:S05]  /*0890*/  @P3 BREAK.RELIABLE B0 ;  /* 0x0000000000003942 */ /* 0x000fea0003800100 */
[----:B------:R-:W-:Y:S05]  /*08a0*/  @P3 BRA `(.L_x_17) ;  /* 0x0000000000243947 */ /* 0x000fea0003800000 */
[----:B------:R-:W4:Y:S01]  /*08b0*/  LDS R4, [UR8+0x8] ;  /* 0x00000808ff047984 */ /* 0x000f220008000800 */
[----:B--23--:R-:W-:-:S05]  /*08c0*/  IMAD.MOV.U32 R3, RZ, RZ, 0x6000 ;  /* 0x00006000ff037424 */ /* 0x00cfca00078e00ff */
[----:B----4-:R-:W-:-:S04]  /*08d0*/  LOP3.LUT R3, R4, 0x6000, R3, 0xd8, !PT ;  /* 0x0000600004037812 */ /* 0x010fc800078ed803 */
[----:B------:R-:W-:-:S05]  /*08e0*/  LOP3.LUT R3, R3, 0x400000, RZ, 0xb8, !PT ;  /* 0x0040000003037812 */ /* 0x000fca00078eb8ff */
[----:B------:R2:W-:Y:S02]  /*08f0*/  STS [UR8+0x8], R3 ;  /* 0x00000803ff007988 */ /* 0x0005e40008000808 */
.L_x_16:
[----:B------:R-:W-:Y:S05]  /*0900*/  BSYNC.RELIABLE B0 ;  /* 0x0000000000007941 */ /* 0x000fea0003800100 */
.L_x_13:
[----:B--2345:R-:W2:Y:S02]  /*0910*/  @!P3 LDS R3, [UR8+0x8] ;  /* 0x00000808ff03b984 */ /* 0x03cea40008000800 */
[----:B--2---:R-:W-:-:S05]  /*0920*/  @!P3 LOP3.LUT R3, R3, 0x8000, RZ, 0xb8, !PT ;  /* 0x000080000303b812 */ /* 0x004fca00078eb8ff */
[----:B------:R4:W-:Y:S02]  /*0930*/  @!P3 STS [UR8+0x8], R3 ;  /* 0x00000803ff00b988 */ /* 0x0009e40008000808 */
.L_x_17:
[----:B------:R-:W-:Y:S05]  /*0940*/  BSYNC.RECONVERGENT B1 ;  /* 0x0000000000017941 */ /* 0x000fea0003800200 */
.L_x_12:
[----:B------:R-:W-:Y:S05]  /*0950*/  WARPSYNC.ALL ;  /* 0x0000000000007948 */ /* 0x000fea0003800000 */
[----:B------:R-:W-:Y:S01]  /*0960*/  NOP ;  /* 0x0000000000007918 */ /* 0x000fe20000000000 */
[----:B------:R-:W-:Y:S05]  /*0970*/  @P0 BRA `(.L_x_18) ;  /* 0x0000000000300947 */ /* 0x000fea0003800000 */
[----:B--234-:R-:W2:Y:S01]  /*0980*/  S2R R3, SR_LANEID ;  /* 0x0000000000037919 */ /* 0x01cea20000000000 */
[----:B------:R-:W-:Y:S05]  /*0990*/  WARPSYNC.ALL ;  /* 0x0000000000007948 */ /* 0x000fea0003800000 */
[----:B------:R-:W-:Y:S01]  /*09a0*/  NOP ;  /* 0x0000000000007918 */ /* 0x000fe20000000000 */
[----:B--2---:R-:W-:-:S05]  /*09b0*/  IMAD.SHL.U32 R3, R3, 0x4, RZ ;  /* 0x0000000403037824 */ /* 0x004fca00078e00ff */
[----:B------:R-:W2:Y:S01]  /*09c0*/  LDS R7, [R3+UR8] ;  /* 0x0000000803077984 */ /* 0x000ea20008000800 */
[----:B------:R-:W-:-:S05]  /*09d0*/  IADD3 R4, P1, PT, R3, UR24, RZ ;  /* 0x0000001803047c10 */ /* 0x000fca000ff3e0ff */
[----:B------:R-:W-:-:S05]  /*09e0*/  IMAD.X R5, RZ, RZ, UR25, P1 ;  /* 0x00000019ff057e24 */ /* 0x000fca00088e06ff */
[----:B--2---:R5:W2:Y:S01]  /*09f0*/  ATOMG.E.EXCH.STRONG.GPU PT, RZ, [R4], R7 ;  /* 0x0000000704ff73a8 */ /* 0x004aa200041ee100 */
[----:B------:R-:W-:-:S04]  /*0a00*/  DEPBAR {5,4,3,2,1,0} ;  /* 0x0000003f0000791a */ /* 0x000fc80000000000 */
[----:B------:R-:W3:Y:S02]  /*0a10*/  CCTL.E.C.LDCU.IV.DEEP [UR24] ;  /* 0x0000000018007540 */ /* 0x000ee40009c08000 */
[----:B---3--:R5:W-:Y:S01]  /*0a20*/  UTMACCTL.IV [UR24] ;  /* 0x00000000180079b9 */ /* 0x008be20008000000 */
[----:B------:R-:W-:Y:S01]  /*0a30*/  NOP ;  /* 0x0000000000007918 */ /* 0x000fe20000000000 */
.L_x_18:
[----:B------:R-:W-:Y:S05]  /*0a40*/  @P0 BRA `(.L_x_19) ;  /* 0x00000000000c0947 */ /* 0x000fea0003800000 */
[----:B------:R0:W-:Y:S01]  /*0a50*/  UTMACMDFLUSH ;  /* 0x00000000000079b7 */ /* 0x0001e20000000000 */
[----:B------:R-:W-:Y:S05]  /*0a60*/  @P0 BRA `(.L_x_19) ;  /* 0x0000000000040947 */ /* 0x000fea0003800000 */
[----:B------:R-:W-:-:S04]  /*0a70*/  DEPBAR.LE SB0, 0x0 ;  /* 0x000080000000791a */ /* 0x000fc80000000000 */
.L_x_19:
[----:B------:R-:W-:Y:S05]  /*0a80*/  WARPSYNC.ALL ;  /* 0x0000000000007948 */ /* 0x000fea0003800000 */
[----:B------:R-:W-:Y:S01]  /*0a90*/  NOP ;  /* 0x0000000000007918 */ /* 0x000fe20000000000 */
[----:B--2---:R-:W-:Y:S06]  /*0aa0*/  BAR.SYNC.DEFER_BLOCKING 0x0 ;  /* 0x0000000000007b1d */ /* 0x004fec0000010000 */
[----:B------:R-:W-:Y:S02]  /*0ab0*/  BSSY.RECONVERGENT B1, `(.L_x_20) ;  /* 0x000000b000017945 */ /* 0x000fe40003800200 */
[----:B------:R-:W-:Y:S06]  /*0ac0*/  BAR.SYNC.DEFER_BLOCKING 0x0 ;  /* 0x0000000000007b1d */ /* 0x000fec0000010000 */
[----:B------:R2:W-:Y:S01]  /*0ad0*/  @!P0 STS [R10], RZ ;  /* 0x000000ff0a008388 */ /* 0x0005e20000000800 */
[----:B------:R-:W-:Y:S01]  /*0ae0*/  NOP ;  /* 0x0000000000007918 */ /* 0x000fe20000000000 */
[----:B------:R-:W-:Y:S05]  /*0af0*/  @P3 BRA `(.L_x_21) ;  /* 0x0000000000183947 */ /* 0x000fea0003800000 */
[----:B---34-:R-:W3:Y:S01]  /*0b00*/  LDS R3, [UR8+0x8] ;  /* 0x00000808ff037984 */ /* 0x018ee20008000800 */
[----:B------:R-:W4:Y:S01]  /*0b10*/  LDC.64 R12, c[0x0][0x388] ;  /* 0x0000e200ff0c7b82 */ /* 0x000f220000000a00 */
[----:B-----5:R-:W-:Y:S02]  /*0b20*/  IMAD.MOV.U32 R4, RZ, RZ, 0x70 ;  /* 0x00000070ff047424 */ /* 0x020fe400078e00ff */
[----:B----4-:R4:W-:Y:S03]  /*0b30*/  STS.64 [UR8], R12 ;  /* 0x0000000cff007988 */ /* 0x0109e60008000a08 */
[----:B---3--:R-:W-:-:S05]  /*0b40*/  LOP3.LUT R3, R3, 0x10, R4, 0xd8, !PT ;  /* 0x0000001003037812 */ /* 0x008fca00078ed804 */
[----:B------:R4:W-:Y:S02]  /*0b50*/  STS [UR8+0x8], R3 ;  /* 0x00000803ff007988 */ /* 0x0009e40008000808 */
.L_x_21:
[----:B-----5:R-:W-:Y:S05]  /*0b60*/  BSYNC.RECONVERGENT B1 ;  /* 0x0000000000017941 */ /* 0x020fea0003800200 */
.L_x_20:
[----:B------:R-:W-:Y:S04]  /*0b70*/  BSSY.RECONVERGENT B2, `(.L_x_22) ;  /* 0x000000f000027945 */ /* 0x000fe80003800200 */
[----:B------:R-:W-:Y:S04]  /*0b80*/  BSSY.RELIABLE B1, `(.L_x_23) ;  /* 0x000000c000017945 */ /* 0x000fe80003800100 */
[----:B------:R-:W-:Y:S05]  /*0b90*/  @P3 BRA `(.L_x_24) ;  /* 0x0000000000283947 */ /* 0x000fea0003800000 */
[----:B---34-:R-:W3:Y:S01]  /*0ba0*/  LDS R3, [UR8+0x34] ;  /* 0x00003408ff037984 */ /* 0x018ee20008000800 */
[----:B------:R-:W-:Y:S01]  /*0bb0*/  IMAD.MOV.U32 R4, RZ, RZ, 0x3f000000 ;  /* 0x3f000000ff047424 */ /* 0x000fe200078e00ff */
[----:B------:R-:W-:Y:S05]  /*0bc0*/  @P3 BREAK.RELIABLE B1 ;  /* 0x0000000000013942 */ /* 0x000fea0003800100 */
[----:B---3--:R-:W-:-:S05]  /*0bd0*/  LOP3.LUT R3, R3, 0xff000000, R4, 0xb8, !PT ;  /* 0xff00000003037812 */ /* 0x008fca00078eb804 */
[----:B------:R3:W-:Y:S01]  /*0be0*/  STS [UR8+0x34], R3 ;  /* 0x00003403ff007988 */ /* 0x0007e20008000808 */
[----:B------:R-:W-:Y:S05]  /*0bf0*/  @P3 BRA `(.L_x_25) ;  /* 0x0000000000183947 */ /* 0x000fea0003800000 */
[----:B---3--:R-:W3:Y:S01]  /*0c00*/  LDS R3, [UR8+0x38] ;  /* 0x00003808ff037984 */ /* 0x008ee20008000800 */
[----:B------:R-:W-:-:S05]  /*0c10*/  IMAD.MOV.U32 R4, RZ, RZ, 0x3f ;  /* 0x0000003fff047424 */ /* 0x000fca00078e00ff */
[----:B---3--:R-:W-:-:S05]  /*0c20*/  LOP3.LUT R3, R3, 0xff, R4, 0xb8, !PT ;  /* 0x000000ff03037812 */ /* 0x008fca00078eb804 */
[----:B------:R5:W-:Y:S02]  /*0c30*/  STS [UR8+0x38], R3 ;  /* 0x00003803ff007988 */ /* 0x000be40008000808 */
.L_x_24:
[----:B------:R-:W-:Y:S05]  /*0c40*/  BSYNC.RELIABLE B1 ;  /* 0x0000000000017941 */ /* 0x000fea0003800100 */
.L_x_23:
[----:B------:R2:W-:Y:S02]  /*0c50*/  @!P3 STS [UR8+0x20], R9 ;  /* 0x00002009ff00b988 */ /* 0x0005e40008000808 */
.L_x_25:
[----:B------:R-:W-:Y:S05]  /*0c60*/  BSYNC.RECONVERGENT B2 ;  /* 0x0000000000027941 */ /* 0x000fea0003800200 */
.L_x_22:
[----:B------:R-:W-:Y:S05]  /*0c70*/  WARPSYNC.ALL ;  /* 0x0000000000007948 */ /* 0x000fea0003800000 */
[----:B------:R-:W-:Y:S01]  /*0c80*/  NOP ;  /* 0x0000000000007918 */ /* 0x000fe20000000000 */
[----:B---345:R-:W3:Y:S01]  /*0c90*/  LDC R3, c[0x0][0x39c] ;  /* 0x0000e700ff037b82 */ /* 0x038ee20000000800 */
[----:B------:R-:W-:Y:S01]  /*0ca0*/  BSSY.RECONVERGENT B2, `(.L_x_26) ;  /* 0x0000010000027945 */ /* 0x000fe20003800200 */
[----:B---3--:R-:W-:-:S05]  /*0cb0*/  VIADD R3, R3, 0xffffffff ;  /* 0xffffffff03037836 */ /* 0x008fca0000000000 */
[----:B------:R3:W-:Y:S01]  /*0cc0*/  @!P3 STS [UR8+0x24], R3 ;  /* 0x00002403ff00b988 */ /* 0x0007e20008000808 */
[----:B------:R-:W-:Y:S05]  /*0cd0*/  @P3 BRA `(.L_x_27) ;  /* 0x0000000000303947 */ /* 0x000fea0003800000 */
[----:B------:R-:W4:Y:S01]  /*0ce0*/  LDS R5, [UR8+0x34] ;  /* 0x00003408ff057984 */ /* 0x000f220008000800 */
[----:B------:R-:W5:Y:S03]  /*0cf0*/  LDC.64 R12, c[0x0][0x3b0] ;  /* 0x0000ec00ff0c7b82 */ /* 0x000f660000000a00 */
[----:B------:R-:W2:Y:S01]  /*0d00*/  LDS R4, [UR8+0x1c] ;  /* 0x00001c08ff047984 */ /* 0x000ea20008000800 */
[C---:B-----5:R-:W-:Y:S01]  /*0d10*/  SHF.L.U64.HI R8, R12.reuse, 0x1, R13 ;  /* 0x000000010c087819 */ /* 0x060fe2000001020d */
[----:B------:R-:W-:-:S03]  /*0d20*/  IMAD.SHL.U32 R7, R12, 0x2, RZ ;  /* 0x000000020c077824 */ /* 0x000fc600078e00ff */
[--C-:B--2---:R-:W-:Y:S02]  /*0d30*/  SHF.R.U32.HI R9, RZ, 0x4, R8.reuse ;  /* 0x00000004ff097819 */ /* 0x104fe40000011608 */
[----:B------:R-:W-:-:S05]  /*0d40*/  SHF.R.U64 R7, R7, 0x4, R8 ;  /* 0x0000000407077819 */ /* 0x000fca0000001208 */
[----:B------:R5:W-:Y:S01]  /*0d50*/  STS [UR8+0xc], R7 ;  /* 0x00000c07ff007988 */ /* 0x000be20008000808 */
[----:B----4-:R-:W-:Y:S02]  /*0d60*/  LOP3.LUT R5, R5, 0x7, RZ, 0xb8, !PT ;  /* 0x0000000705057812 */ /* 0x010fe400078eb8ff */
[----:B------:R-:W-:-:S03]  /*0d70*/  LOP3.LUT R4, R4, 0xf, R9, 0xb8, !PT ;  /* 0x0000000f04047812 */ /* 0x000fc600078eb809 */
[----:B------:R5:W-:Y:S04]  /*0d80*/  STS [UR8+0x34], R5 ;  /* 0x00003405ff007988 */ /* 0x000be80008000808 */
[----:B------:R5:W-:Y:S02]  /*0d90*/  STS [UR8+0x1c], R4 ;  /* 0x00001c04ff007988 */ /* 0x000be40008000808 */
.L_x_27:
[----:B------:R-:W-:Y:S05]  /*0da0*/  BSYNC.RECONVERGENT B2 ;  /* 0x0000000000027941 */ /* 0x000fea0003800200 */
.L_x_26:
[----:B------:R-:W-:Y:S04]  /*0db0*/  BSSY.RECONVERGENT B3, `(.L_x_28) ;  /* 0x000001a000037945 */ /* 0x000fe80003800200 */
[----:B------:R-:W-:Y:S04]  /*0dc0*/  BSSY.RELIABLE B2, `(.L_x_29) ;  /* 0x0000015000027945 */ /* 0x000fe80003800100 */
[----:B------:R-:W-:Y:S05]  /*0dd0*/  @P3 BRA `(.L_x_30) ;  /* 0x0000000000203947 */ /* 0x000fea0003800000 */
[----:B-----5:R-:W4:Y:S02]  /*0de0*/  LDS R4, [UR8+0x34] ;  /* 0x00003408ff047984 */ /* 0x020f240008000800 */
[----:B----4-:R-:W-:-:S05]  /*0df0*/  LOP3.LUT R4, R4, 0x38, RZ, 0xb8, !PT ;  /* 0x0000003804047812 */ /* 0x010fca00078eb8ff */
[----:B------:R4:W-:Y:S01]  /*0e00*/  STS [UR8+0x34], R4 ;  /* 0x00003404ff007988 */ /* 0x0009e20008000808 */
[----:B------:R-:W-:Y:S05]  /*0e10*/  @P3 BRA `(.L_x_31) ;  /* 0x0000000000203947 */ /* 0x000fea0003800000 */
[----:B----4-:R-:W4:Y:S01]  /*0e20*/  LDS R4, [UR8+0x8] ;  /* 0x00000808ff047984 */ /* 0x010f220008000800 */
[----:B------:R-:W-:-:S05]  /*0e30*/  IMAD.MOV.U32 R5, RZ, RZ, 0x780 ;  /* 0x00000780ff057424 */ /* 0x000fca00078e00ff */
[----:B----4-:R-:W-:-:S05]  /*0e40*/  LOP3.LUT R4, R4, 0x300, R5, 0xd8, !PT ;  /* 0x0000030004047812 */ /* 0x010fca00078ed805 */
[----:B------:R4:W-:Y:S02]  /*0e50*/  STS [UR8+0x8], R4 ;  /* 0x00000804ff007988 */ /* 0x0009e40008000808 */
.L_x_30:
[----:B------:R-:W-:Y:S05]  /*0e60*/  @P3 BRA `(.L_x_32) ;  /* 0x0000000000283947 */ /* 0x000fea0003800000 */
[----:B----45:R-:W4:Y:S02]  /*0e70*/  LDS R4, [UR8+0x8] ;  /* 0x00000808ff047984 */ /* 0x030f240008000800 */
[----:B----4-:R-:W-:-:S05]  /*0e80*/  LOP3.LUT R4, R4, 0x1800, RZ, 0xb8, !PT ;  /* 0x0000180004047812 */ /* 0x010fca00078eb8ff */
[----:B------:R5:W-:Y:S02]  /*0e90*/  STS [UR8+0x8], R4 ;  /* 0x00000804ff007988 */ /* 0x000be40008000808 */
.L_x_31:
[----:B------:R-:W-:Y:S05]  /*0ea0*/  @P3 BREAK.RELIABLE B2 ;  /* 0x0000000000023942 */ /* 0x000fea0003800100 */
[----:B------:R-:W-:Y:S05]  /*0eb0*/  @P3 BRA `(.L_x_33) ;  /* 0x0000000000243947 */ /* 0x000fea0003800000 */
[----:B----45:R-:W4:Y:S01]  /*0ec0*/  LDS R4, [UR8+0x8] ;  /* 0x00000808ff047984 */ /* 0x030f220008000800 */
[----:B------:R-:W-:-:S05]  /*0ed0*/  IMAD.MOV.U32 R5, RZ, RZ, 0x6000 ;  /* 0x00006000ff057424 */ /* 0x000fca00078e00ff */
[----:B----4-:R-:W-:-:S04]  /*0ee0*/  LOP3.LUT R4, R4, 0x6000, R5, 0xd8, !PT ;  /* 0x0000600004047812 */ /* 0x010fc800078ed805 */
[----:B------:R-:W-:-:S05]  /*0ef0*/  LOP3.LUT R4, R4, 0x400000, RZ, 0xb8, !PT ;  /* 0x0040000004047812 */ /* 0x000fca00078eb8ff */
[----:B------:R4:W-:Y:S02]  /*0f00*/  STS [UR8+0x8], R4 ;  /* 0x00000804ff007988 */ /* 0x0009e40008000808 */
.L_x_32:
[----:B------:R-:W-:Y:S05]  /*0f10*/  BSYNC.RELIABLE B2 ;  /* 0x0000000000027941 */ /* 0x000fea0003800100 */
.L_x_29:
[----:B----45:R-:W4:Y:S02]  /*0f20*/  @!P3 LDS R4, [UR8+0x8] ;  /* 0x00000808ff04b984 */ /* 0x030f240008000800 */
[----:B----4-:R-:W-:-:S05]  /*0f30*/  @!P3 LOP3.LUT R4, R4, 0x8000, RZ, 0xb8, !PT ;  /* 0x000080000404b812 */ /* 0x010fca00078eb8ff */
[----:B------:R4:W-:Y:S02]  /*0f40*/  @!P3 STS [UR8+0x8], R4 ;  /* 0x00000804ff00b988 */ /* 0x0009e40008000808 */
.L_x_33:
[----:B------:R-:W-:Y:S05]  /*0f50*/  BSYNC.RECONVERGENT B3 ;  /* 0x0000000000037941 */ /* 0x000fea0003800200 */
.L_x_28:
[----:B------:R-:W-:Y:S05]  /*0f60*/  WARPSYNC.ALL ;  /* 0x0000000000007948 */ /* 0x000fea0003800000 */
[----:B------:R-:W-:Y:S01]  /*0f70*/  NOP ;  /* 0x0000000000007918 */ /* 0x000fe20000000000 */
[----:B------:R-:W-:-:S04]  /*0f80*/  UIADD3 UR5, UPT, UPT, UR4, 0x80, URZ ;  /* 0x0000008004057890 */ /* 0x000fc8000fffe0ff */
[----:B------:R-:W-:-:S04]  /*0f90*/  UIADD3 UR26, UP0, UPT, UR5, UR20, URZ ;  /* 0x00000014051a7290 */ /* 0x000fc8000ff1e0ff */
[----:B------:R-:W-:Y:S01]  /*0fa0*/  ULEA.HI.X.SX32 UR27, UR5, UR21, 0x1, UP0 ;  /* 0x00000015051b7291 */ /* 0x000fe200080f0eff */
[----:B------:R-:W-:Y:S11]  /*0fb0*/  @P0 BRA `(.L_x_34) ;  /* 0x0000000000300947 */ /* 0x000ff60003800000 */
[----:B----45:R-:W4:Y:S01]  /*0fc0*/  S2R R4, SR_LANEID ;  /* 0x0000000000047919 */ /* 0x030f220000000000 */
[----:B------:R-:W-:Y:S05]  /*0fd0*/  WARPSYNC.ALL ;  /* 0x0000000000007948 */ /* 0x000fea0003800000 */
[----:B------:R-:W-:Y:S01]  /*0fe0*/  NOP ;  /* 0x0000000000007918 */ /* 0x000fe20000000000 */
[----:B----4-:R-:W-:-:S05]  /*0ff0*/  IMAD.SHL.U32 R8, R4, 0x4, RZ ;  /* 0x0000000404087824 */ /* 0x010fca00078e00ff */
[----:B------:R-:W4:Y:S01]  /*1000*/  LDS R7, [R8+UR8] ;  /* 0x0000000808077984 */ /* 0x000f220008000800 */
[----:B------:R-:W-:-:S05]  /*1010*/  IADD3 R4, P1, PT, R8, UR26, RZ ;  /* 0x0000001a08047c10 */ /* 0x000fca000ff3e0ff */
[----:B------:R-:W-:-:S05]  /*1020*/  IMAD.X R5, RZ, RZ, UR27, P1 ;  /* 0x0000001bff057e24 */ /* 0x000fca00088e06ff */
[----:B----4-:R4:W5:Y:S01]  /*1030*/  ATOMG.E.EXCH.STRONG.GPU PT, RZ, [R4], R7 ;  /* 0x0000000704ff73a8 */ /* 0x01096200041ee100 */
[----:B------:R-:W-:-:S04]  /*1040*/  DEPBAR {5,4,3,2,1,0} ;  /* 0x0000003f0000791a */ /* 0x000fc80000000000 */
[----:B------:R-:W2:Y:S02]  /*1050*/  CCTL.E.C.LDCU.IV.DEEP [UR26] ;  /* 0x000000001a007540 */ /* 0x000ea40009c08000 */
[----:B--2---:R4:W-:Y:S01]  /*1060*/  UTMACCTL.IV [UR26] ;  /* 0x000000001a0079b9 */ /* 0x0049e20008000000 */
[----:B------:R-:W-:Y:S01]  /*1070*/  NOP ;  /* 0x0000000000007918 */ /* 0x000fe20000000000 */
.L_x_34:
[----:B------:R-:W-:Y:S05]  /*1080*/  @P0 BRA `(.L_x_35) ;  /* 0x00000000000c0947 */ /* 0x000fea0003800000 */
[----:B------:R0:W-:Y:S01]  /*1090*/  UTMACMDFLUSH ;  /* 0x00000000000079b7 */ /* 0x0001e20000000000 */
[----:B------:R-:W-:Y:S05]  /*10a0*/  @P0 BRA `(.L_x_35) ;  /* 0x0000000000040947 */ /* 0x000fea0003800000 */
[----:B------:R-:W-:-:S04]  /*10b0*/  DEPBAR.LE SB0, 0x0 ;  /* 0x000080000000791a */ /* 0x000fc80000000000 */
.L_x_35:
[----:B------:R-:W-:Y:S05]  /*10c0*/  WARPSYNC.ALL ;  /* 0x0000000000007948 */ /* 0x000fea0003800000 */
[----:B------:R-:W-:Y:S01]  /*10d0*/  NOP ;  /* 0x0000000000007918 */ /* 0x000fe20000000000 */
[----:B-----5:R-:W-:Y:S06]  /*10e0*/  BAR.SYNC.DEFER_BLOCKING 0x0 ;  /* 0x0000000000007b1d */ /* 0x020fec0000010000 */
[----:B------:R-:W-:Y:S02]  /*10f0*/  BSSY.RECONVERGENT B3, `(.L_x_36) ;  /* 0x000000b000037945 */ /* 0x000fe40003800200 */
[----:B------:R-:W-:Y:S06]  /*1100*/  BAR.SYNC.DEFER_BLOCKING 0x0 ;  /* 0x0000000000007b1d */ /* 0x000fec0000010000 */
[----:B------:R5:W-:Y:S01]  /*1110*/  @!P0 STS [R10], RZ ;  /* 0x000000ff0a008388 */ /* 0x000be20000000800 */
[----:B------:R-:W-:Y:S01]  /*1120*/  NOP ;  /* 0x0000000000007918 */ /* 0x000fe20000000000 */
[----:B------:R-:W-:Y:S05]  /*1130*/  @P3 BRA `(.L_x_37) ;  /* 0x0000000000183947 */ /* 0x000fea0003800000 */
[----:B----4-:R-:W4:Y:S01]  /*1140*/  LDS R4, [UR8+0x8] ;  /* 0x00000808ff047984 */ /* 0x010f220008000800 */
[----:B--2---:R-:W2:Y:S01]  /*1150*/  LDC.64 R8, c[0x0][0x390] ;  /* 0x0000e400ff087b82 */ /* 0x004ea20000000a00 */
[----:B------:R-:W-:Y:S02]  /*1160*/  IMAD.MOV.U32 R5, RZ, RZ, 0x70 ;  /* 0x00000070ff057424 */ /* 0x000fe400078e00ff */
[----:B--2---:R2:W-:Y:S03]  /*1170*/  STS.64 [UR8], R8 ;  /* 0x00000008ff007988 */ /* 0x0045e60008000a08 */
[----:B----4-:R-:W-:-:S05]  /*1180*/  LOP3.LUT R4, R4, 0x10, R5, 0xd8, !PT ;  /* 0x0000001004047812 */ /* 0x010fca00078ed805 */
[----:B------:R2:W-:Y:S02]  /*1190*/  STS [UR8+0x8], R4 ;  /* 0x00000804ff007988 */ /* 0x0005e40008000808 */
.L_x_37:
[----:B----4-:R-:W-:Y:S05]  /*11a0*/  BSYNC.RECONVERGENT B3 ;  /* 0x0000000000037941 */ /* 0x010fea0003800200 */
.L_x_36:
[----:B------:R-:W-:Y:S04]  /*11b0*/  BSSY.RECONVERGENT B4, `(.L_x_38) ;  /* 0x0000011000047945 */ /* 0x000fe80003800200 */
[----:B------:R-:W-:Y:S04]  /*11c0*/  BSSY.RELIABLE B3, `(.L_x_39) ;  /* 0x000000e000037945 */ /* 0x000fe80003800100 */
[----:B------:R-:W-:Y:S05]  /*11d0*/  @P3 BRA `(.L_x_40) ;  /* 0x0000000000243947 */ /* 0x000fea0003800000 */
[----:B--2---:R-:W2:Y:S01]  /*11e0*/  LDS R4, [UR8+0x34] ;  /* 0x00003408ff047984 */ /* 0x004ea20008000800 */
[----:B------:R-:W-:-:S05]  /*11f0*/  IMAD.MOV.U32 R5, RZ, RZ, 0x3f000000 ;  /* 0x3f000000ff057424 */ /* 0x000fca00078e00ff */
[----:B--2---:R-:W-:-:S05]  /*1200*/  LOP3.LUT R4, R4, 0xff000000, R5, 0xb8, !PT ;  /* 0xff00000004047812 */ /* 0x004fca00078eb805 */
[----:B------:R2:W-:Y:S01]  /*1210*/  STS [UR8+0x34], R4 ;  /* 0x00003404ff007988 */ /* 0x0005e20008000808 */
[----:B------:R-:W-:Y:S05]  /*1220*/  @P3 BRA `(.L_x_41) ;  /* 0x00000000001c3947 */ /* 0x000fea0003800000 */
[----:B--2---:R-:W2:Y:S01]  /*1230*/  LDS R4, [UR8+0x38] ;  /* 0x00003808ff047984 */ /* 0x004ea20008000800 */
[----:B------:R-:W-:-:S05]  /*1240*/  IMAD.MOV.U32 R5, RZ, RZ, 0x3f ;  /* 0x0000003fff057424 */ /* 0x000fca00078e00ff */
[----:B--2---:R-:W-:-:S05]  /*1250*/  LOP3.LUT R4, R4, 0xff, R5, 0xb8, !PT ;  /* 0x000000ff04047812 */ /* 0x004fca00078eb805 */
[----:B------:R4:W-:Y:S02]  /*1260*/  STS [UR8+0x38], R4 ;  /* 0x00003804ff007988 */ /* 0x0009e40008000808 */
.L_x_40:
[----:B------:R-:W-:Y:S05]  /*1270*/  @P3 BREAK.RELIABLE B3 ;  /* 0x0000000000033942 */ /* 0x000fea0003800100 */
[----:B------:R-:W-:Y:S05]  /*1280*/  @P3 BRA `(.L_x_42) ;  /* 0x00000000000c3947 */ /* 0x000fea0003800000 */
[----:B------:R2:W-:Y:S02]  /*1290*/  STS [UR8+0x20], R3 ;  /* 0x00002003ff007988 */ /* 0x0005e40008000808 */
.L_x_41:
[----:B------:R-:W-:Y:S05]  /*12a0*/  BSYNC.RELIABLE B3 ;  /* 0x0000000000037941 */ /* 0x000fea0003800100 */
.L_x_39:
[----:B------:R2:W-:Y:S02]  /*12b0*/  @!P3 STS [UR8+0x24], R2 ;  /* 0x00002402ff00b988 */ /* 0x0005e40008000808 */
.L_x_42:
[----:B------:R-:W-:Y:S05]  /*12c0*/  BSYNC.RECONVERGENT B4 ;  /* 0x0000000000047941 */ /* 0x000fea0003800200 */
.L_x_38:
[----:B------:R-:W-:Y:S05]  /*12d0*/  WARPSYNC.ALL ;  /* 0x0000000000007948 */ /* 0x000fea0003800000 */
[----:B------:R-:W-:Y:S01]  /*12e0*/  NOP ;  /* 0x0000000000007918 */ /* 0x000fe20000000000 */
[----:B------:R-:W-:Y:S04]  /*12f0*/  BSSY.RECONVERGENT B4, `(.L_x_43) ;  /* 0x000000e000047945 */ /* 0x000fe80003800200 */
[----:B------:R-:W-:Y:S05]  /*1300*/  @P3 BRA `(.L_x_44) ;  /* 0x0000000000303947 */ /* 0x000fea0003800000 */
[----:B--23--:R-:W2:Y:S01]  /*1310*/  LDS R3, [UR8+0x34] ;  /* 0x00003408ff037984 */ /* 0x00cea20008000800 */
[----:B----4-:R-:W3:Y:S03]  /*1320*/  LDC.64 R4, c[0x0][0x3b8] ;  /* 0x0000ee00ff047b82 */ /* 0x010ee60000000a00 */
        /* <DEDUP_REMOVED lines=10> */
.L_x_44:
[----:B------:R-:W-:Y:S05]  /*13d0*/  BSYNC.RECONVERGENT B4 ;  /* 0x0000000000047941 */ /* 0x000fea0003800200 */
.L_x_43:
[----:B------:R-:W-:Y:S04]  /*13e0*/  BSSY.RECONVERGENT B5, `(.L_x_45) ;  /* 0x000001a000057945 */ /* 0x000fe80003800200 */
[----:B------:R-:W-:Y:S04]  /*13f0*/  BSSY.RELIABLE B4, `(.L_x_46) ;  /* 0x0000015000047945 */ /* 0x000fe80003800100 */
[----:B------:R-:W-:Y:S05]  /*1400*/  @P3 BRA `(.L_x_47) ;  /* 0x0000000000203947 */ /* 0x000fea0003800000 */
[----:B--23--:R-:W2:Y:S02]  /*1410*/  LDS R2, [UR8+0x34] ;  /* 0x00003408ff027984 */ /* 0x00cea40008000800 */
[----:B--2---:R-:W-:-:S05]  /*1420*/  LOP3.LUT R2, R2, 0x38, RZ, 0xb8, !PT ;  /* 0x0000003802027812 */ /* 0x004fca00078eb8ff */
[----:B------:R2:W-:Y:S01]  /*1430*/  STS [UR8+0x34], R2 ;  /* 0x00003402ff007988 */ /* 0x0005e20008000808 */
[----:B------:R-:W-:Y:S05]  /*1440*/  @P3 BRA `(.L_x_48) ;  /* 0x0000000000203947 */ /* 0x000fea0003800000 */
[----:B--2---:R-:W2:Y:S01]  /*1450*/  LDS R2, [UR8+0x8] ;  /* 0x00000808ff027984 */ /* 0x004ea20008000800 */
[----:B------:R-:W-:-:S05]  /*1460*/  IMAD.MOV.U32 R3, RZ, RZ, 0x780 ;  /* 0x00000780ff037424 */ /* 0x000fca00078e00ff */
[----:B--2---:R-:W-:-:S05]  /*1470*/  LOP3.LUT R2, R2, 0x300, R3, 0xd8, !PT ;  /* 0x0000030002027812 */ /* 0x004fca00078ed803 */
[----:B------:R2:W-:Y:S02]  /*1480*/  STS [UR8+0x8], R2 ;  /* 0x00000802ff007988 */ /* 0x0005e40008000808 */
.L_x_47:
[----:B------:R-:W-:Y:S05]  /*1490*/  @P3 BRA `(.L_x_49) ;  /* 0x0000000000283947 */ /* 0x000fea0003800000 */
[----:B--23--:R-:W2:Y:S02]  /*14a0*/  LDS R2, [UR8+0x8] ;  /* 0x00000808ff027984 */ /* 0x00cea40008000800 */
[----:B--2---:R-:W-:-:S05]  /*14b0*/  LOP3.LUT R2, R2, 0x1800, RZ, 0xb8, !PT ;  /* 0x0000180002027812 */ /* 0x004fca00078eb8ff */
[----:B------:R3:W-:Y:S02]  /*14c0*/  STS [UR8+0x8], R2 ;  /* 0x00000802ff007988 */ /* 0x0007e40008000808 */
.L_x_48:
[----:B------:R-:W-:Y:S05]  /*14d0*/  @P3 BREAK.RELIABLE B4 ;  /* 0x0000000000043942 */ /* 0x000fea0003800100 */
[----:B------:R-:W-:Y:S05]  /*14e0*/  @P3 BRA `(.L_x_50) ;  /* 0x0000000000243947 */ /* 0x000fea0003800000 */
[----:B--23--:R-:W2:Y:S01]  /*14f0*/  LDS R2, [UR8+0x8] ;  /* 0x00000808ff027984 */ /* 0x00cea20008000800 */
[----:B------:R-:W-:-:S05]  /*1500*/  IMAD.MOV.U32 R3, RZ, RZ, 0x6000 ;  /* 0x00006000ff037424 */ /* 0x000fca00078e00ff */
[----:B--2---:R-:W-:-:S04]  /*1510*/  LOP3.LUT R2, R2, 0x6000, R3, 0xd8, !PT ;  /* 0x0000600002027812 */ /* 0x004fc800078ed803 */
[----:B------:R-:W-:-:S05]  /*1520*/  LOP3.LUT R2, R2, 0x400000, RZ, 0xb8, !PT ;  /* 0x0040000002027812 */ /* 0x000fca00078eb8ff */
[----:B------:R2:W-:Y:S02]  /*1530*/  STS [UR8+0x8], R2 ;  /* 0x00000802ff007988 */ /* 0x0005e40008000808 */
.L_x_49:
[----:B------:R-:W-:Y:S05]  /*1540*/  BSYNC.RELIABLE B4 ;  /* 0x0000000000047941 */ /* 0x000fea0003800100 */
.L_x_46:
[----:B--23--:R-:W2:Y:S02]  /*1550*/  @!P3 LDS R2, [UR8+0x8] ;  /* 0x00000808ff02b984 */ /* 0x00cea40008000800 */
[----:B--2---:R-:W-:-:S05]  /*1560*/  @!P3 LOP3.LUT R2, R2, 0x8000, RZ, 0xb8, !PT ;  /* 0x000080000202b812 */ /* 0x004fca00078eb8ff */
[----:B------:R2:W-:Y:S02]  /*1570*/  @!P3 STS [UR8+0x8], R2 ;  /* 0x00000802ff00b988 */ /* 0x0005e40008000808 */
.L_x_50:
[----:B------:R-:W-:Y:S05]  /*1580*/  BSYNC.RECONVERGENT B5 ;  /* 0x0000000000057941 */ /* 0x000fea0003800200 */
.L_x_45:
[----:B------:R-:W-:Y:S05]  /*1590*/  WARPSYNC.ALL ;  /* 0x0000000000007948 */ /* 0x000fea0003800000 */
[----:B------:R-:W-:Y:S01]  /*15a0*/  NOP ;  /* 0x0000000000007918 */ /* 0x000fe20000000000 */
[----:B------:R-:W-:-:S04]  /*15b0*/  UIADD3 UR4, UPT, UPT, UR4, 0x100, URZ ;  /* 0x0000010004047890 */ /* 0x000fc8000fffe0ff */
[----:B------:R-:W-:-:S04]  /*15c0*/  UIADD3 UR20, UP0, UPT, UR4, UR20, URZ ;  /* 0x0000001404147290 */ /* 0x000fc8000ff1e0ff */
[----:B------:R-:W-:Y:S01]  /*15d0*/  ULEA.HI.X.SX32 UR21, UR4, UR21, 0x1, UP0 ;  /* 0x0000001504157291 */ /* 0x000fe200080f0eff */
[----:B------:R-:W-:Y:S11]  /*15e0*/  @P0 BRA `(.L_x_51) ;  /* 0x0000000000300947 */ /* 0x000ff60003800000 */
[----:B--23--:R-:W2:Y:S01]  /*15f0*/  S2R R2, SR_LANEID ;  /* 0x0000000000027919 */ /* 0x00cea20000000000 */
[----:B------:R-:W-:Y:S05]  /*1600*/  WARPSYNC.ALL ;  /* 0x0000000000007948 */ /* 0x000fea0003800000 */
[----:B------:R-:W-:Y:S01]  /*1610*/  NOP ;  /* 0x0000000000007918 */ /* 0x000fe20000000000 */
[----:B--2-4-:R-:W-:-:S05]  /*1620*/  IMAD.SHL.U32 R4, R2, 0x4, RZ ;  /* 0x0000000402047824 */ /* 0x014fca00078e00ff */
[----:B------:R-:W2:Y:S01]  /*1630*/  LDS R5, [R4+UR8] ;  /* 0x0000000804057984 */ /* 0x000ea20008000800 */
[----:B------:R-:W-:-:S05]  /*1640*/  IADD3 R2, P1, PT, R4, UR20, RZ ;  /* 0x0000001404027c10 */ /* 0x000fca000ff3e0ff */
[----:B------:R-:W-:-:S05]  /*1650*/  IMAD.X R3, RZ, RZ, UR21, P1 ;  /* 0x00000015ff037e24 */ /* 0x000fca00088e06ff */
[----:B--2---:R2:W3:Y:S01]  /*1660*/  ATOMG.E.EXCH.STRONG.GPU PT, RZ, [R2], R5 ;  /* 0x0000000502ff73a8 */ /* 0x0044e200041ee100 */
[----:B------:R-:W-:-:S04]  /*1670*/  DEPBAR {5,4,3,2,1,0} ;  /* 0x0000003f0000791a */ /* 0x000fc80000000000 */
[----:B------:R-:W4:Y:S02]  /*1680*/  CCTL.E.C.LDCU.IV.DEEP [UR20] ;  /* 0x0000000014007540 */ /* 0x000f240009c08000 */
[----:B----4-:R2:W-:Y:S01]  /*1690*/  UTMACCTL.IV [UR20] ;  /* 0x00000000140079b9 */ /* 0x0105e20008000000 */
[----:B------:R-:W-:Y:S01]  /*16a0*/  NOP ;  /* 0x0000000000007918 */ /* 0x000fe20000000000 */
.L_x_51:
[----:B------:R-:W-:Y:S05]  /*16b0*/  @P0 BRA `(.L_x_52) ;  /* 0x00000000000c0947 */ /* 0x000fea0003800000 */
[----:B------:R0:W-:Y:S01]  /*16c0*/  UTMACMDFLUSH ;  /* 0x00000000000079b7 */ /* 0x0001e20000000000 */
[----:B------:R-:W-:Y:S05]  /*16d0*/  @P0 BRA `(.L_x_52) ;  /* 0x0000000000040947 */ /* 0x000fea0003800000 */
[----:B------:R-:W-:-:S04]  /*16e0*/  DEPBAR.LE SB0, 0x0 ;  /* 0x000080000000791a */ /* 0x000fc80000000000 */
.L_x_52:
[----:B------:R-:W-:Y:S05]  /*16f0*/  WARPSYNC.ALL ;  /* 0x0000000000007948 */ /* 0x000fea0003800000 */
[----:B------:R-:W-:Y:S01]  /*1700*/  NOP ;  /* 0x0000000000007918 */ /* 0x000fe20000000000 */
[----:B---3--:R-:W-:Y:S01]  /*1710*/  BAR.SYNC.DEFER_BLOCKING 0x0 ;  /* 0x0000000000007b1d */ /* 0x008fe20000010000 */
[----:B--2---:R-:W-:Y:S01]  /*1720*/  SHF.R.U32.HI R2, RZ, 0x5, R0 ;  /* 0x00000005ff027819 */ /* 0x004fe20000011600 */
[----:B------:R-:W-:Y:S01]  /*1730*/  UIADD3 UR12, UPT, UPT, UR8, 0x8010, URZ ;  /* 0x00008010080c7890 */ /* 0x000fe2000fffe0ff */
[----:B------:R-:W-:Y:S01]  /*1740*/  ISETP.GE.AND P0, PT, R6, 0x1, PT ;  /* 0x000000010600780c */ /* 0x000fe20003f06270 */
[----:B------:R-:W-:Y:S01]  /*1750*/  USHF.L.U32 UR15, UR7, 0x6, URZ ;  /* 0x00000006070f7899 */ /* 0x000fe200080006ff */
[----:B------:R-:W-:Y:S01]  /*1760*/  R2UR UR22, R2 ;  /* 0x00000000021672ca */ /* 0x000fe200000e0000 */
[----:B------:R-:W-:Y:S01]  /*1770*/  VOTEU.ALL UP0, P3 ;  /* 0x0000000000ff7886 */ /* 0x000fe20001800000 */
[----:B------:R-:W-:Y:S01]  /*1780*/  UMOV UR4, 0x1 ;  /* 0x0000000100047882 */ /* 0x000fe20000000000 */
[----:B------:R-:W-:Y:S01]  /*1790*/  VOTEU.ALL UP1, P3 ;  /* 0x0000000000ff7886 */ /* 0x000fe20001820000 */
[----:B------:R-:W-:Y:S01]  /*17a0*/  USHF.L.U32 UR19, UR9, 0x6, URZ ;  /* 0x0000000609137899 */ /* 0x000fe200080006ff */
[----:B------:R-:W-:Y:S01]  /*17b0*/  BSSY.RECONVERGENT B5, `(.L_x_53) ;  /* 0x0000018000057945 */ /* 0x000fe20003800200 */
[----:B------:R-:W-:-:S04]  /*17c0*/  @!UP0 UIADD3 UR10, UPT, UPT, -UR4, 0x100000, URZ ;  /* 0x00100000040a8890 */ /* 0x000fc8000fffe1ff */
[----:B------:R-:W-:Y:S02]  /*17d0*/  @!UP0 USHF.L.U32 UR11, UR10, 0xb, URZ ;  /* 0x0000000b0a0b8899 */ /* 0x000fe400080006ff */
[----:B------:R-:W-:Y:S02]  /*17e0*/  @!UP0 USHF.L.U32 UR10, UR10, 0x1, URZ ;  /* 0x000000010a0a8899 */ /* 0x000fe400080006ff */
[----:B------:R-:W-:-:S04]  /*17f0*/  @!UP0 UIADD3 UR4, UPT, UPT, -UR4, 0x100000, URZ ;  /* 0x0010000004048890 */ /* 0x000fc8000fffe1ff */
[----:B------:R-:W-:Y:S02]  /*1800*/  @!UP0 USHF.L.U32 UR5, UR4, 0xb, URZ ;  /* 0x0000000b04058899 */ /* 0x000fe400080006ff */
[----:B------:R-:W-:Y:S01]  /*1810*/  @!UP0 USHF.L.U32 UR4, UR4, 0x1, URZ ;  /* 0x0000000104048899 */ /* 0x000fe200080006ff */
[----:B------:R-:W-:Y:S01]  /*1820*/  VOTEU.ALL UP0, P3 ;  /* 0x0000000000ff7886 */ /* 0x000fe20001800000 */
[----:B------:R-:W2:Y:S04]  /*1830*/  FENCE.VIEW.ASYNC.S ;  /* 0x00000000000073c6 */ /* 0x000ea80000000000 */
[----:B--2---:R2:W3:Y:S06]  /*1840*/  @!UP0 SYNCS.EXCH.64 URZ, [UR8+0x8000], UR10 ;  /* 0x0080000a08ff85b2 */ /* 0x0044ec0008000100 */
[----:B------:R2:W3:Y:S02]  /*1850*/  @!UP1 SYNCS.EXCH.64 URZ, [UR8+0x8010], UR4 ;  /* 0x0080100408ff95b2 */ /* 0x0004e40008000100 */
[----:B---3--:R-:W-:Y:S06]  /*1860*/  BAR.SYNC.DEFER_BLOCKING 0x0 ;  /* 0x0000000000007b1d */ /* 0x008fec0000010000 */
[----:B------:R-:W-:Y:S05]  /*1870*/  @P3 BRA `(.L_x_54) ;  /* 0x00000000002c3947 */ /* 0x000fea0003800000 */
[----:B--2---:R-:W-:Y:S02]  /*1880*/  UMOV UR4, 0x1 ;  /* 0x0000000100047882 */ /* 0x004fe40000000000 */
[----:B------:R-:W-:-:S04]  /*1890*/  UIADD3 UR10, UPT, UPT, -UR4, 0x100000, URZ ;  /* 0x00100000040a7890 */ /* 0x000fc8000fffe1ff */
[----:B------:R-:W-:Y:S02]  /*18a0*/  USHF.L.U32 UR11, UR10, 0xb, URZ ;  /* 0x0000000b0a0b7899 */ /* 0x000fe400080006ff */
[----:B------:R-:W-:Y:S02]  /*18b0*/  USHF.L.U32 UR10, UR10, 0x1, URZ ;  /* 0x000000010a0a7899 */ /* 0x000fe400080006ff */
[----:B------:R-:W-:-:S04]  /*18c0*/  UIADD3 UR4, UPT, UPT, -UR4, 0x100000, URZ ;  /* 0x0010000004047890 */ /* 0x000fc8000fffe1ff */
[----:B------:R-:W-:Y:S02]  /*18d0*/  USHF.L.U32 UR5, UR4, 0xb, URZ ;  /* 0x0000000b04057899 */ /* 0x000fe400080006ff */
[----:B------:R-:W-:Y:S01]  /*18e0*/  USHF.L.U32 UR4, UR4, 0x1, URZ ;  /* 0x0000000104047899 */ /* 0x000fe200080006ff */
[----:B------:R-:W2:Y:S03]  /*18f0*/  FENCE.VIEW.ASYNC.S ;  /* 0x00000000000073c6 */ /* 0x000ea60000000000 */
[----:B--2---:R3:W2:Y:S08]  /*1900*/  SYNCS.EXCH.64 URZ, [UR8+0x8008], UR10 ;  /* 0x0080080a08ff75b2 */ /* 0x0046b00008000100 */
[----:B------:R3:W4:Y:S02]  /*1910*/  SYNCS.EXCH.64 URZ, [UR8+0x8018], UR4 ;  /* 0x0080180408ff75b2 */ /* 0x0007240008000100 */
[----:B---3--:R-:W-:Y:S01]  /*1920*/  NOP ;  /* 0x0000000000007918 */ /* 0x008fe20000000000 */
.L_x_54:
[----:B--2---:R-:W-:Y:S05]  /*1930*/  BSYNC.RECONVERGENT B5 ;  /* 0x0000000000057941 */ /* 0x004fea0003800200 */
.L_x_53:
[----:B------:R-:W-:Y:S05]  /*1940*/  @!P0 BRA `(.L_x_55) ;  /* 0x0000000800708947 */ /* 0x000fea0003800000 */
[----:B----4-:R-:W-:Y:S01]  /*1950*/  BAR.SYNC.DEFER_BLOCKING 0x0 ;  /* 0x0000000000007b1d */ /* 0x010fe20000010000 */
[----:B------:R-:W-:Y:S01]  /*1960*/  @!P3 IMAD.MOV.U32 R2, RZ, RZ, 0x4000 ;  /* 0x00004000ff02b424 */ /* 0x000fe200078e00ff */
[----:B------:R-:W-:Y:S02]  /*1970*/  ELECT P1, URZ, PT ;  /* 0x0000000000ff782f */ /* 0x000fe40003820000 */
[----:B------:R-:W-:Y:S02]  /*1980*/  ELECT P0, URZ, PT ;  /* 0x0000000000ff782f */ /* 0x000fe40003800000 */
[C---:B------:R-:W-:Y:S01]  /*1990*/  ISETP.LT.U32.AND P1, PT, R36.reuse, 0x20, P1 ;  /* 0x000000202400780c */ /* 0x040fe20000f21070 */
[----:B------:R-:W-:Y:S01]  /*19a0*/  UMOV UR11, UR15 ;  /* 0x0000000f000b7c82 */ /* 0x000fe20008000000 */
[----:B------:R-:W-:Y:S01]  /*19b0*/  ISETP.LT.U32.AND P0, PT, R36, 0x20, P0 ;  /* 0x000000202400780c */ /* 0x000fe20000701070 */
[----:B------:R-:W-:-:S10]  /*19c0*/  UIADD3 UR16, UPT, UPT, UR8, 0x4000, URZ ;  /* 0x0000400008107890 */ /* 0x000fd4000fffe0ff */
[----:B------:R-:W-:Y:S01]  /*19d0*/  VOTEU.ANY UP0, P1 ;  /* 0x0000000000ff7886 */ /* 0x000fe20000800100 */
[----:B------:R-:W-:Y:S01]  /*19e0*/  VOTEU.ANY UP2, P1 ;  /* 0x0000000000ff7886 */ /* 0x000fe20000840100 */
[----:B------:R-:W-:Y:S01]  /*19f0*/  VOTEU.ANY UP1, P0 ;  /* 0x0000000000ff7886 */ /* 0x000fe20000020100 */
[----:B------:R-:W-:Y:S01]  /*1a00*/  VOTEU.ANY UP3, P0 ;  /* 0x0000000000ff7886 */ /* 0x000fe20000060100 */
[----:B------:R2:W-:Y:S01]  /*1a10*/  @!P3 SYNCS.ARRIVE.TRANS64 RZ, [UR8+0x8000], R2 ;  /* 0x00800002ffffb9a7 */ /* 0x0005e20008000008 */
[----:B------:R3:W-:Y:S06]  /*1a20*/  MEMBAR.ALL.CTA ;  /* 0x0000000000007992 */ /* 0x0007ec0000008000 */
[----:B---3--:R-:W3:Y:S01]  /*1a30*/  FENCE.VIEW.ASYNC.S ;  /* 0x00000000000073c6 */ /* 0x008ee20000000000 */
[----:B------:R-:W-:Y:S01]  /*1a40*/  @UP0 UIADD3 UR9, UPT, UPT, UR8, 0x8000, URZ ;  /* 0x0000800008090890 */ /* 0x000fe2000fffe0ff */
[----:B------:R-:W-:Y:S01]  /*1a50*/  @UP0 UMOV UR10, URZ ;  /* 0x000000ff000a0c82 */ /* 0x000fe20008000000 */
[----:B------:R-:W-:Y:S01]  /*1a60*/  @UP1 UIADD3 UR17, UPT, UPT, UR8, 0x8000, URZ ;  /* 0x0000800008111890 */ /* 0x000fe2000fffe0ff */
[----:B------:R-:W-:Y:S01]  /*1a70*/  @UP1 UMOV UR18, URZ ;  /* 0x000000ff00121c82 */ /* 0x000fe20008000000 */
[----:B------:R-:W-:Y:S01]  /*1a80*/  UISETP.NE.U32.AND UP0, UPT, UR22, URZ, UPT ;  /* 0x000000ff1600728c */ /* 0x000fe2000bf05070 */
[----:B---3--:R-:W-:Y:S06]  /*1a90*/  BAR.SYNC.DEFER_BLOCKING 0x0 ;  /* 0x0000000000007b1d */ /* 0x008fec0000010000 */
[----:B------:R2:W-:Y:S02]  /*1aa0*/  @UP2 UTMALDG.2D [UR8], [UR24] ;  /* 0x00000008180025b4 */ /* 0x0005e40008008000 */
[----:B------:R-:W-:Y:S06]  /*1ab0*/  BAR.SYNC.DEFER_BLOCKING 0x0 ;  /* 0x0000000000007b1d */ /* 0x000fec0000010000 */
[----:B------:R2:W-:Y:S02]  /*1ac0*/  @UP3 UTMALDG.2D [UR16], [UR26] ;  /* 0x000000101a0035b4 */ /* 0x0005e40008008000 */
[----:B------:R-:W-:Y:S06]  /*1ad0*/  BAR.SYNC.DEFER_BLOCKING 0x0 ;  /* 0x0000000000007b1d */ /* 0x000fec0000010000 */
[----:B------:R-:W3:Y:S02]  /*1ae0*/  SYNCS.PHASECHK.TRANS64.TRYWAIT P0, [UR8+0x8000], RZ ;  /* 0x008000ffff0075a7 */ /* 0x000ee40008001108 */
[----:B--23--:R-:W-:Y:S05]  /*1af0*/  @!P0 BRA `(.L_x_56) ;  /* 0x0000000c00ac8947 */ /* 0x00cfea0003800000 */
.L_x_70:
[----:B------:R-:W-:Y:S05]  /*1b00*/  BRA.U UP0, `(.L_x_57) ;  /* 0x0000000100747547 */ /* 0x000fea000b800000 */
[----:B------:R-:W-:Y:S02]  /*1b10*/  USHF.R.U32.HI UR6, URZ, 0x4, UR8 ;  /* 0x00000004ff067899 */ /* 0x000fe40008011608 */
[----:B------:R-:W-:Y:S02]  /*1b20*/  USHF.R.U32.HI UR10, URZ, 0x4, UR16 ;  /* 0x00000004ff0a7899 */ /* 0x000fe40008011610 */
[----:B------:R-:W-:Y:S02]  /*1b30*/  USGXT.U32 UR6, UR6, 0xe ;  /* 0x0000000e0606789a */ /* 0x000fe40008000000 */
[----:B------:R-:W-:Y:S02]  /*1b40*/  USGXT.U32 UR10, UR10, 0xe ;  /* 0x0000000e0a0a789a */ /* 0x000fe40008000000 */
[----:B------:R-:W-:Y:S02]  /*1b50*/  UIADD3 UR32, UP0, UPT, UR6, 0x2, URZ ;  /* 0x0000000206207890 */ /* 0x000fe4000ff1e0ff */
[----:B------:R-:W-:Y:S01]  /*1b60*/  UIADD3 UR34, UP1, UPT, UR10, 0x2, URZ ;  /* 0x000000020a227890 */ /* 0x000fe2000ff3e0ff */
[----:B------:R-:W-:Y:S01]  /*1b70*/  UMOV UR4, URZ ;  /* 0x000000ff00047c82 */ /* 0x000fe20008000000 */
[----:B------:R-:W-:Y:S01]  /*1b80*/  UMOV UR5, URZ ;  /* 0x000000ff00057c82 */ /* 0x000fe20008000000 */
[----:B------:R-:W-:-:S02]  /*1b90*/  UIADD3.X UR33, UPT, UPT, UR4, 0x40004040, URZ, UP0, !UPT ;  /* 0x4000404004217890 */ /* 0x000fc400087fe4ff */
[----:B------:R-:W-:Y:S02]  /*1ba0*/  UIADD3.X UR35, UPT, UPT, UR5, 0x40004040, URZ, UP1, !UPT ;  /* 0x4000404005237890 */ /* 0x000fe40008ffe4ff */
[----:B------:R-:W-:Y:S02]  /*1bb0*/  UIADD3.64 UR4, UPT, UPT, UR32, 0x2, URZ ;  /* 0x0000000220047897 */ /* 0x000fe4000fffe0ff */
[----:B------:R-:W-:Y:S02]  /*1bc0*/  UIADD3.64 UR16, UPT, UPT, UR34, 0x2, URZ ;  /* 0x0000000222107897 */ /* 0x000fe4000fffe0ff */
[----:B------:R-:W-:Y:S02]  /*1bd0*/  UIADD3.64 UR28, UPT, UPT, UR32, 0x4, URZ ;  /* 0x00000004201c7897 */ /* 0x000fe4000fffe0ff */
[----:B------:R-:W-:Y:S01]  /*1be0*/  UIADD3.64 UR30, UPT, UPT, UR34, 0x4, URZ ;  /* 0x00000004221e7897 */ /* 0x000fe2000fffe0ff */
[----:B------:R-:W-:Y:S01]  /*1bf0*/  UMOV UR36, 0x0 ;  /* 0x0000000000247882 */ /* 0x000fe20000000000 */
[----:B------:R-:W-:Y:S01]  /*1c00*/  UMOV UR37, 0x4100010 ;  /* 0x0410001000257882 */ /* 0x000fe20000000000 */
[----:B------:R-:W-:Y:S01]  /*1c10*/  UMOV UR7, 0x40004040 ;  /* 0x4000404000077882 */ /* 0x000fe20000000000 */
[----:B------:R-:W-:Y:S01]  /*1c20*/  UMOV UR11, 0x40004040 ;  /* 0x40004040000b7882 */ /* 0x000fe20000000000 */
[----:B------:R-:W-:Y:S01]  /*1c30*/  UMOV UR38, 0x0 ;  /* 0x0000000000267882 */ /* 0x000fe20000000000 */
[----:B------:R-:W-:Y:S01]  /*1c40*/  UMOV UR39, 0x4100010 ;  /* 0x0410001000277882 */ /* 0x000fe20000000000 */
[----:B------:R-:W-:Y:S01]  /*1c50*/  UMOV UR40, 0x0 ;  /* 0x0000000000287882 */ /* 0x000fe20000000000 */
[----:B------:R-:W-:Y:S01]  /*1c60*/  UMOV UR41, 0x4100010 ;  /* 0x0410001000297882 */ /* 0x000fe20000000000 */
[----:B------:R2:W-:Y:S01]  /*1c70*/  UTCHMMA gdesc[UR6], gdesc[UR10], tmem[UR23], tmem[UR36], idesc[UR37], !UPT ;  /* 0x00ff240a060075ea */ /* 0x0005e2000f800017 */
[----:B------:R-:W-:Y:S01]  /*1c80*/  UMOV UR42, 0x0 ;  /* 0x00000000002a7882 */ /* 0x000fe20000000000 */
[----:B------:R-:W-:Y:S01]  /*1c90*/  UMOV UR43, 0x4100010 ;  /* 0x04100010002b7882 */ /* 0x000fe20000000000 */
[----:B------:R2:W-:Y:S01]  /*1ca0*/  UTCHMMA gdesc[UR32], gdesc[UR34], tmem[UR23], tmem[UR38], idesc[UR39], UPT ;  /* 0x00ff2622200075ea */ /* 0x0005e2000b800017 */
[----:B------:R2:W-:Y:S01]  /*1cb0*/  UTCHMMA gdesc[UR4], gdesc[UR16], tmem[UR23], tmem[UR40], idesc[UR41], UPT ;  /* 0x00ff2810040075ea */ /* 0x0005e2000b800017 */
[----:B------:R2:W-:Y:S01]  /*1cc0*/  UTCHMMA gdesc[UR28], gdesc[UR30], tmem[UR23], tmem[UR42], idesc[UR43], UPT ;  /* 0x00ff2a1e1c0075ea */ /* 0x0005e2000b800017 */
[----:B------:R-:W-:Y:S01]  /*1cd0*/  NOP ;  /* 0x0000000000007918 */ /* 0x000fe20000000000 */
.L_x_57:
[----:B------:R-:W-:Y:S01]  /*1ce0*/  ELECT P0, URZ, PT ;  /* 0x0000000000ff782f */ /* 0x000fe20003800000 */
[----:B--2---:R-:W-:Y:S01]  /*1cf0*/  UMOV UR4, UR12 ;  /* 0x0000000c00047c82 */ /* 0x004fe20008000000 */
[----:B------:R-:W-:Y:S02]  /*1d00*/  UMOV UR5, URZ ;  /* 0x000000ff00057c82 */ /* 0x000fe40008000000 */
[----:B------:R-:W-:-:S13]  /*1d10*/  ISETP.LT.U32.AND P0, PT, R36, 0x20, P0 ;  /* 0x000000202400780c */ /* 0x000fda0000701070 */
[----:B------:R-:W-:Y:S01]  /*1d20*/  VOTEU.ANY UP0, P0 ;  /* 0x0000000000ff7886 */ /* 0x000fe20000000100 */
[----:B------:R-:W-:Y:S01]  /*1d30*/  VOTEU.ANY UP1, P0 ;  /* 0x0000000000ff7886 */ /* 0x000fe20000020100 */
[----:B------:R-:W-:-:S03]  /*1d40*/  ISETP.GE.U32.AND P0, PT, R6, 0x41, PT ;  /* 0x000000410600780c */ /* 0x000fc60003f06070 */
[----:B------:R-:W-:Y:S02]  /*1d50*/  @UP0 UMOV UR4, UR4 ;  /* 0x0000000400040c82 */ /* 0x000fe40008000000 */
[----:B------:R2:W-:Y:S01]  /*1d60*/  @UP1 UTCBAR [UR4], URZ ;  /* 0x000000ff040013e9 */ /* 0x0005e200080000ff */
[----:B------:R-:W-:Y:S06]  /*1d70*/  BAR.SYNC.DEFER_BLOCKING 0x0 ;  /* 0x0000000000007b1d */ /* 0x000fec0000010000 */
[----:B------:R-:W3:Y:S02]  /*1d80*/  SYNCS.PHASECHK.TRANS64.TRYWAIT P1, [UR8+0x8010], RZ ;  /* 0x008010ffff0075a7 */ /* 0x000ee40008021108 */
[----:B--23--:R-:W-:Y:S05]  /*1d90*/  @!P1 BRA `(.L_x_58) ;  /* 0x0000000c00109947 */ /* 0x00cfea0003800000 */
.L_x_71:
[----:B------:R-:W-:Y:S01]  /*1da0*/  UMOV UR4, URZ ;  /* 0x000000ff00047c82 */ /* 0x000fe20008000000 */
[----:B------:R-:W-:Y:S05]  /*1db0*/  @!P0 BRA `(.L_x_55) ;  /* 0x0000000400548947 */ /* 0x000fea0003800000 */
[----:B------:R-:W2:Y:S01]  /*1dc0*/  LDCU UR29, c[0x0][0x3a0] ;  /* 0x00007400ff1d77ac */ /* 0x000ea20008000800 */
[----:B------:R-:W-:Y:S01]  /*1dd0*/  UMOV UR9, 0x1 ;  /* 0x0000000100097882 */ /* 0x000fe20000000000 */
[----:B------:R-:W-:-:S05]  /*1de0*/  UMOV UR14, 0x40 ;  /* 0x00000040000e7882 */ /* 0x000fca0000000000 */
.L_x_62:
[----:B------:R-:W-:Y:S01]  /*1df0*/  BAR.SYNC.DEFER_BLOCKING 0x0 ;  /* 0x0000000000007b1d */ /* 0x000fe20000010000 */
[----:B------:R-:W-:Y:S01]  /*1e00*/  ULEA UR28, UR9, UR8, 0x3 ;  /* 0x00000008091c7291 */ /* 0x000fe2000f8e18ff */
[----:B------:R-:W-:Y:S01]  /*1e10*/  @!P3 IMAD.MOV.U32 R2, RZ, RZ, 0x4000 ;  /* 0x00004000ff02b424 */ /* 0x000fe200078e00ff */
[----:B------:R-:W-:Y:S01]  /*1e20*/  ELECT P1, URZ, PT ;  /* 0x0000000000ff782f */ /* 0x000fe20003820000 */
[----:B------:R-:W-:-:S03]  /*1e30*/  ULEA UR12, UR9, UR8, 0xd ;  /* 0x00000008090c7291 */ /* 0x000fc6000f8e68ff */
[----:B------:R-:W-:Y:S02]  /*1e40*/  ISETP.LT.U32.AND P1, PT, R36, 0x20, P1 ;  /* 0x000000202400780c */ /* 0x000fe40000f21070 */
[----:B------:R-:W-:Y:S01]  /*1e50*/  ELECT P0, URZ, PT ;  /* 0x0000000000ff782f */ /* 0x000fe20003800000 */
[----:B------:R-:W-:-:S03]  /*1e60*/  UIADD3 UR16, UPT, UPT, UR12, 0x4000, URZ ;  /* 0x000040000c107890 */ /* 0x000fc6000fffe0ff */
[----:B------:R-:W-:Y:S01]  /*1e70*/  ISETP.LT.U32.AND P0, PT, R36, 0x20, P0 ;  /* 0x000000202400780c */ /* 0x000fe20000701070 */
[----:B------:R-:W-:Y:S01]  /*1e80*/  UMOV UR18, UR14 ;  /* 0x0000000e00127c82 */ /* 0x000fe20008000000 */
[----:B------:R-:W-:-:S05]  /*1e90*/  USHF.L.U32 UR5, UR4, 0x1f, URZ ;  /* 0x0000001f04057899 */ /* 0x000fca00080006ff */
[----:B------:R-:W-:Y:S01]  /*1ea0*/  VOTEU.ANY UP0, P1 ;  /* 0x0000000000ff7886 */ /* 0x000fe20000800100 */
[----:B------:R3:W-:Y:S01]  /*1eb0*/  @!P3 SYNCS.ARRIVE.TRANS64 RZ, [UR28+0x8000], R2 ;  /* 0x00800002ffffb9a7 */ /* 0x0007e2000800001c */
[----:B------:R4:W-:Y:S06]  /*1ec0*/  MEMBAR.ALL.CTA ;  /* 0x0000000000007992 */ /* 0x0009ec0000008000 */
[----:B----4-:R-:W4:Y:S01]  /*1ed0*/  FENCE.VIEW.ASYNC.S ;  /* 0x00000000000073c6 */ /* 0x010f220000000000 */
[----:B------:R-:W-:Y:S01]  /*1ee0*/  @UP0 UIADD3 UR13, UPT, UPT, UR28, 0x8000, URZ ;  /* 0x000080001c0d0890 */ /* 0x000fe2000fffe0ff */
[----:B----4-:R-:W-:Y:S01]  /*1ef0*/  VOTEU.ANY UP0, P1 ;  /* 0x0000000000ff7886 */ /* 0x010fe20000800100 */
[----:B------:R-:W-:Y:S01]  /*1f00*/  VOTEU.ANY UP1, P0 ;  /* 0x0000000000ff7886 */ /* 0x000fe20000020100 */
[----:B---3--:R-:W-:-:S04]  /*1f10*/  IMAD.U32 R2, RZ, RZ, UR5 ;  /* 0x00000005ff027e24 */ /* 0x008fc8000f8e00ff */
[----:B------:R-:W-:Y:S01]  /*1f20*/  @UP1 UIADD3 UR17, UPT, UPT, UR28, 0x8000, URZ ;  /* 0x000080001c111890 */ /* 0x000fe2000fffe0ff */
[----:B------:R-:W-:Y:S01]  /*1f30*/  VOTEU.ANY UP1, P0 ;  /* 0x0000000000ff7886 */ /* 0x000fe20000020100 */
[----:B------:R-:W-:Y:S06]  /*1f40*/  BAR.SYNC.DEFER_BLOCKING 0x0 ;  /* 0x0000000000007b1d */ /* 0x000fec0000010000 */
[----:B------:R3:W-:Y:S01]  /*1f50*/  @UP0 UTMALDG.2D [UR12], [UR24] ;  /* 0x0000000c180005b4 */ /* 0x0007e20008008000 */
[----:B------:R-:W-:Y:S01]  /*1f60*/  UISETP.NE.U32.AND UP0, UPT, UR22, URZ, UPT ;  /* 0x000000ff1600728c */ /* 0x000fe2000bf05070 */
[----:B------:R-:W-:Y:S06]  /*1f70*/  BAR.SYNC.DEFER_BLOCKING 0x0 ;  /* 0x0000000000007b1d */ /* 0x000fec0000010000 */
[----:B------:R3:W-:Y:S02]  /*1f80*/  @UP1 UTMALDG.2D [UR16], [UR26] ;  /* 0x000000101a0015b4 */ /* 0x0007e40008008000 */
[----:B------:R-:W-:Y:S06]  /*1f90*/  BAR.SYNC.DEFER_BLOCKING 0x0 ;  /* 0x0000000000007b1d */ /* 0x000fec0000010000 */
[----:B------:R-:W4:Y:S02]  /*1fa0*/  SYNCS.PHASECHK.TRANS64.TRYWAIT P0, [UR28+0x8000], R2 ;  /* 0x00800002ff0075a7 */ /* 0x000f24000800111c */
[----:B---34-:R-:W-:Y:S05]  /*1fb0*/  @!P0 BRA `(.L_x_59) ;  /* 0x0000000800948947 */ /* 0x018fea0003800000 */
.L_x_72:
        /* <DEDUP_REMOVED lines=11> */
[----:B------:R-:W-:Y:S02]  /*2070*/  UIADD3 UR6, UP0, UPT, UR16, 0x2, URZ ;  /* 0x0000000210067890 */ /* 0x000fe4000ff1e0ff */
[----:B------:R-:W-:Y:S02]  /*2080*/  UIADD3 UR32, UP1, UPT, UR30, 0x2, URZ ;  /* 0x000000021e207890 */ /* 0x000fe4000ff3e0ff */
[----:B------:R-:W-:Y:S02]  /*2090*/  UIADD3 UR34, UP2, UPT, UR16, 0x4, URZ ;  /* 0x0000000410227890 */ /* 0x000fe4000ff5e0ff */
[----:B------:R-:W-:Y:S02]  /*20a0*/  UIADD3 UR36, UP3, UPT, UR30, 0x4, URZ ;  /* 0x000000041e247890 */ /* 0x000fe4000ff7e0ff */
[----:B------:R-:W-:-:S02]  /*20b0*/  UIADD3.X UR7, UPT, UPT, UR17, URZ, URZ, UP0, !UPT ;  /* 0x000000ff11077290 */ /* 0x000fc400087fe4ff */
[----:B------:R-:W-:Y:S02]  /*20c0*/  UIADD3.X UR33, UPT, UPT, UR31, URZ, URZ, UP1, !UPT ;  /* 0x000000ff1f217290 */ /* 0x000fe40008ffe4ff */
[----:B------:R-:W-:Y:S02]  /*20d0*/  UIADD3.X UR35, UPT, UPT, UR17, URZ, URZ, UP2, !UPT ;  /* 0x000000ff11237290 */ /* 0x000fe400097fe4ff */
[----:B------:R-:W-:Y:S01]  /*20e0*/  UIADD3.X UR37, UPT, UPT, UR31, URZ, URZ, UP3, !UPT ;  /* 0x000000ff1f257290 */ /* 0x000fe20009ffe4ff */
        /* <DEDUP_REMOVED lines=8> */
[----:B------:R3:W-:Y:S01]  /*2170*/  UTCHMMA gdesc[UR10], gdesc[UR12], tmem[UR23], tmem[UR38], idesc[UR39], UPT ;  /* 0x00ff260c0a0075ea */ /* 0x0007e2000b800017 */
[----:B------:R-:W-:Y:S01]  /*2180*/  UMOV UR44, 0x0 ;  /* 0x00000000002c7882 */ /* 0x000fe20000000000 */
[----:B------:R-:W-:Y:S01]  /*2190*/  UMOV UR45, 0x4100010 ;  /* 0x04100010002d7882 */ /* 0x000fe20000000000 */
[----:B------:R3:W-:Y:S01]  /*21a0*/  UTCHMMA gdesc[UR16], gdesc[UR30], tmem[UR23], tmem[UR40], idesc[UR41], UPT ;  /* 0x00ff281e100075ea */ /* 0x0007e2000b800017 */
[----:B------:R3:W-:Y:S01]  /*21b0*/  UTCHMMA gdesc[UR6], gdesc[UR32], tmem[UR23], tmem[UR42], idesc[UR43], UPT ;  /* 0x00ff2a20060075ea */ /* 0x0007e2000b800017 */
[----:B------:R3:W-:Y:S01]  /*21c0*/  UTCHMMA gdesc[UR34], gdesc[UR36], tmem[UR23], tmem[UR44], idesc[UR45], UPT ;  /* 0x00ff2c24220075ea */ /* 0x0007e2000b800017 */
[----:B------:R-:W-:Y:S01]  /*21d0*/  NOP ;  /* 0x0000000000007918 */ /* 0x000fe20000000000 */
.L_x_60:
[----:B------:R-:W-:Y:S01]  /*21e0*/  ELECT P0, URZ, PT ;  /* 0x0000000000ff782f */ /* 0x000fe20003800000 */
[----:B---3--:R-:W-:-:S03]  /*21f0*/  UIADD3 UR6, UPT, UPT, UR28, 0x8010, URZ ;  /* 0x000080101c067890 */ /* 0x008fc6000fffe0ff */
[----:B------:R-:W-:Y:S01]  /*2200*/  ISETP.LT.U32.AND P0, PT, R36, 0x20, P0 ;  /* 0x000000202400780c */ /* 0x000fe20000701070 */
[----:B------:R-:W-:-:S12]  /*2210*/  UMOV UR7, URZ ;  /* 0x000000ff00077c82 */ /* 0x000fd80008000000 */
[----:B------:R-:W-:Y:S01]  /*2220*/  VOTEU.ANY UP0, P0 ;  /* 0x0000000000ff7886 */ /* 0x000fe20000000100 */
[----:B------:R-:W-:-:S04]  /*2230*/  VOTEU.ANY UP1, P0 ;  /* 0x0000000000ff7886 */ /* 0x000fc80000020100 */
[----:B------:R-:W-:Y:S02]  /*2240*/  @UP0 UMOV UR6, UR6 ;  /* 0x0000000600060c82 */ /* 0x000fe40008000000 */
[----:B------:R3:W-:Y:S01]  /*2250*/  @UP1 UTCBAR [UR6], URZ ;  /* 0x000000ff060013e9 */ /* 0x0007e200080000ff */
[----:B------:R-:W-:Y:S06]  /*2260*/  BAR.SYNC.DEFER_BLOCKING 0x0 ;  /* 0x0000000000007b1d */ /* 0x000fec0000010000 */
[----:B------:R-:W4:Y:S02]  /*2270*/  SYNCS.PHASECHK.TRANS64.TRYWAIT P0, [UR28+0x8010], R2 ;  /* 0x00801002ff0075a7 */ /* 0x000f24000800111c */
[----:B---34-:R-:W-:Y:S05]  /*2280*/  @!P0 BRA `(.L_x_61) ;  /* 0x0000000400ec8947 */ /* 0x018fea0003800000 */
.L_x_73:
[----:B------:R-:W-:Y:S02]  /*2290*/  UIADD3 UR9, UPT, UPT, UR9, 0x1, URZ ;  /* 0x0000000109097890 */ /* 0x000fe4000fffe0ff */
[----:B------:R-:W-:Y:S02]  /*22a0*/  UIADD3 UR14, UPT, UPT, UR14, 0x40, URZ ;  /* 0x000000400e0e7890 */ /* 0x000fe4000fffe0ff */
[----:B------:R-:W-:-:S04]  /*22b0*/  UISETP.NE.U32.AND UP0, UPT, UR9, 0x2, UPT ;  /* 0x000000020900788c */ /* 0x000fc8000bf05070 */
[----:B------:R-:W-:Y:S02]  /*22c0*/  USEL UR5, URZ, 0x1, UP0 ;  /* 0x00000001ff057887 */ /* 0x000fe40008000000 */
[----:B------:R-:W-:Y:S02]  /*22d0*/  USEL UR9, UR9, URZ, UP0 ;  /* 0x000000ff09097287 */ /* 0x000fe40008000000 */
[----:B--2---:R-:W-:Y:S02]  /*22e0*/  UISETP.GE.AND UP0, UPT, UR14, UR29, UPT ;  /* 0x0000001d0e00728c */ /* 0x004fe4000bf06270 */
[----:B------:R-:W-:-:S07]  /*22f0*/  ULOP3.LUT UR4, UR4, UR5, URZ, 0x3c, !UPT ;  /* 0x0000000504047292 */ /* 0x000fce000f8e3cff */
[----:B------:R-:W-:Y:S05]  /*2300*/  BRA.U !UP0, `(.L_x_62) ;  /* 0xfffffff908b87547 */ /* 0x000fea000b83ffff */
.L_x_55:
[----:B----4-:R-:W-:Y:S01]  /*2310*/  BAR.SYNC.DEFER_BLOCKING 0x0 ;  /* 0x0000000000007b1d */ /* 0x010fe20000010000 */
[----:B------:R-:W-:-:S05]  /*2320*/  IMAD.SHL.U32 R2, R0, 0x40, RZ ;  /* 0x0000004000027824 */ /* 0x000fca00078e00ff */
[----:B------:R-:W-:Y:S04]  /*2330*/  BSSY.RECONVERGENT B5, `(.L_x_63) ;  /* 0x0000004000057945 */ /* 0x000fe80003800200 */
[----:B------:R-:W-:Y:S05]  /*2340*/  @P3 BRA `(.L_x_64) ;  /* 0x0000000000083947 */ /* 0x000fea0003800000 */
[----:B------:R-:W2:Y:S02]  /*2350*/  SYNCS.CCTL.IV [UR8+0x8000] ;  /* 0x00800000ff0079b1 */ /* 0x000ea40008000008 */
[----:B--2---:R-:W2:Y:S02]  /*2360*/  SYNCS.CCTL.IV [UR8+0x8010] ;  /* 0x00801000ff0079b1 */ /* 0x004ea40008000008 */
.L_x_64:
[----:B------:R-:W-:Y:S05]  /*2370*/  BSYNC.RECONVERGENT B5 ;  /* 0x0000000000057941 */ /* 0x000fea0003800200 */
.L_x_63:
[----:B--2---:R-:W-:Y:S06]  /*2380*/  BAR.SYNC.DEFER_BLOCKING 0x0 ;  /* 0x0000000000007b1d */ /* 0x004fec0000010000 */
[----:B------:R-:W-:Y:S04]  /*2390*/  BSSY.RECONVERGENT B5, `(.L_x_65) ;  /* 0x0000004000057945 */ /* 0x000fe80003800200 */
[----:B------:R-:W-:Y:S05]  /*23a0*/  @P3 BRA `(.L_x_66) ;  /* 0x0000000000083947 */ /* 0x000fea0003800000 */
[----:B------:R-:W2:Y:S02]  /*23b0*/  SYNCS.CCTL.IV [UR8+0x8008] ;  /* 0x00800800ff0079b1 */ /* 0x000ea40008000008 */
[----:B--2---:R-:W2:Y:S02]  /*23c0*/  SYNCS.CCTL.IV [UR8+0x8018] ;  /* 0x00801800ff0079b1 */ /* 0x004ea40008000008 */
.L_x_66:
[----:B------:R-:W-:Y:S05]  /*23d0*/  BSYNC.RECONVERGENT B5 ;  /* 0x0000000000057941 */ /* 0x000fea0003800200 */
.L_x_65:
[----:B------:R-:W-:Y:S01]  /*23e0*/  USHF.L.U32 UR22, UR22, 0x15, URZ ;  /* 0x0000001516167899 */ /* 0x000fe200080006ff */
[----:B------:R-:W-:Y:S01]  /*23f0*/  IMAD.SHL.U32 R3, R0, 0x10, RZ ;  /* 0x0000001000037824 */ /* 0x000fe200078e00ff */
[----:B------:R-:W-:Y:S01]  /*2400*/  LOP3.LUT R2, R2, 0x1800, RZ, 0xc0, !PT ;  /* 0x0000180002027812 */ /* 0x000fe200078ec0ff */
[C---:B------:R-:W-:Y:S01]  /*2410*/  IMAD.SHL.U32 R4, R0.reuse, 0x4, RZ ;  /* 0x0000000400047824 */ /* 0x040fe200078e00ff */
[----:B------:R-:W-:Y:S01]  /*2420*/  ULOP3.LUT UR22, UR22, 0x600000, URZ, 0xc0, !UPT ;  /* 0x0060000016167892 */ /* 0x000fe2000f8ec0ff */
[----:B------:R-:W-:Y:S01]  /*2430*/  IMAD.SHL.U32 R0, R0, 0x80, RZ ;  /* 0x0000008000007824 */ /* 0x000fe200078e00ff */
[----:B------:R-:W-:Y:S02]  /*2440*/  LOP3.LUT R3, R2, 0x70, R3, 0xf8, !PT ;  /* 0x0000007002037812 */ /* 0x000fe400078ef803 */
[----:B------:R-:W-:Y:S01]  /*2450*/  ELECT P0, URZ, PT ;  /* 0x0000000000ff782f */ /* 0x000fe20003800000 */
[----:B------:R-:W-:Y:S01]  /*2460*/  UIADD3 UR22, UPT, UPT, UR23, UR22, URZ ;  /* 0x0000001617167290 */ /* 0x000fe2000fffe0ff */
[----:B------:R-:W-:Y:S01]  /*2470*/  LOP3.LUT R3, R3, 0x40, R4, 0x78, !PT ;  /* 0x0000004003037812 */ /* 0x000fe200078e7804 */
[----:B------:R-:W-:Y:S01]  /*2480*/  UMOV UR9, UR19 ;  /* 0x0000001300097c82 */ /* 0x000fe20008000000 */
[----:B------:R-:W-:Y:S01]  /*2490*/  ISETP.LT.U32.AND P0, PT, R36, 0x20, P0 ;  /* 0x000000202400780c */ /* 0x000fe20000701070 */
[----:B------:R-:W-:Y:S01]  /*24a0*/  UMOV UR10, UR15 ;  /* 0x0000000f000a7c82 */ /* 0x000fe20008000000 */
[----:B------:R-:W-:-:S04]  /*24b0*/  LOP3.LUT R0, R3, 0x780, R0, 0xf8, !PT ;  /* 0x0000078003007812 */ /* 0x000fc800078ef800 */
[----:B-----5:R-:W-:Y:S01]  /*24c0*/  LDTM.16dp32bit_t0_t15.x32 R4, tmem[UR22] ;  /* 0x00000016000479ee */ /* 0x020fe20008a80000 */
[----:B------:R-:W3:Y:S01]  /*24d0*/  LDTM.16dp32bit_t16_t31.x32 R4, tmem[UR22+0x20] ;  /* 0x00002016000479ee */ /* 0x000ee20008aa0000 */
[C---:B------:R-:W-:Y:S01]  /*24e0*/  LOP3.LUT R2, R0.reuse, 0x10, RZ, 0x3c, !PT ;  /* 0x0000001000027812 */ /* 0x040fe200078e3cff */
[----:B------:R-:W-:Y:S01]  /*24f0*/  NOP ;  /* 0x0000000000007918 */ /* 0x000fe20000000000 */
[----:B------:R-:W-:-:S03]  /*2500*/  LOP3.LUT R3, R0, 0x20, RZ, 0x3c, !PT ;  /* 0x0000002000037812 */ /* 0x000fc600078e3cff */
[----:B---3--:R-:W-:Y:S01]  /*2510*/  VOTEU.ANY UP1, P0 ;  /* 0x0000000000ff7886 */ /* 0x008fe20000020100 */
[----:B------:R-:W-:Y:S01]  /*2520*/  VOTEU.ANY UP0, P0 ;  /* 0x0000000000ff7886 */ /* 0x000fe20000000100 */
[----:B------:R-:W-:Y:S02]  /*2530*/  F2FP.F16.F32.PACK_AB R4, R5, R4 ;  /* 0x000000040504723e */ /* 0x000fe400000000ff */
[----:B------:R-:W-:Y:S02]  /*2540*/  F2FP.F16.F32.PACK_AB R5, R7, R6 ;  /* 0x000000060705723e */ /* 0x000fe400000000ff */
[----:B------:R-:W-:Y:S02]  /*2550*/  F2FP.F16.F32.PACK_AB R12, R13, R12 ;  /* 0x0000000c0d0c723e */ /* 0x000fe400000000ff */
[----:B------:R-:W-:Y:S02]  /*2560*/  F2FP.F16.F32.PACK_AB R6, R9, R8 ;  /* 0x000000080906723e */ /* 0x000fe400000000ff */
[----:B------:R-:W-:-:S02]  /*2570*/  F2FP.F16.F32.PACK_AB R7, R11, R10 ;  /* 0x0000000a0b07723e */ /* 0x000fc400000000ff */
[----:B------:R-:W-:Y:S02]  /*2580*/  F2FP.F16.F32.PACK_AB R13, R15, R14 ;  /* 0x0000000e0f0d723e */ /* 0x000fe400000000ff */
[----:B------:R-:W-:Y:S01]  /*2590*/  F2FP.F16.F32.PACK_AB R20, R21, R20 ;  /* 0x000000141514723e */ /* 0x000fe200000000ff */
[----:B--2---:R2:W-:Y:S01]  /*25a0*/  STS.128 [R0+UR8], R4 ;  /* 0x0000000400007988 */ /* 0x0045e20008000c08 */
[----:B------:R-:W-:Y:S02]  /*25b0*/  F2FP.F16.F32.PACK_AB R14, R17, R16 ;  /* 0x00000010110e723e */ /* 0x000fe400000000ff */
[----:B------:R-:W-:Y:S02]  /*25c0*/  F2FP.F16.F32.PACK_AB R15, R19, R18 ;  /* 0x00000012130f723e */ /* 0x000fe400000000ff */
[----:B------:R-:W-:Y:S02]  /*25d0*/  F2FP.F16.F32.PACK_AB R21, R23, R22 ;  /* 0x000000161715723e */ /* 0x000fe400000000ff */
[----:B------:R-:W-:Y:S01]  /*25e0*/  F2FP.F16.F32.PACK_AB R28, R29, R28 ;  /* 0x0000001c1d1c723e */ /* 0x000fe200000000ff */
[----:B------:R2:W-:Y:S01]  /*25f0*/  STS.128 [R2+UR8], R12 ;  /* 0x0000000c02007988 */ /* 0x0005e20008000c08 */
[----:B------:R-:W-:-:S02]  /*2600*/  F2FP.F16.F32.PACK_AB R22, R25, R24 ;  /* 0x000000181916723e */ /* 0x000fc400000000ff */
[----:B------:R-:W-:Y:S02]  /*2610*/  F2FP.F16.F32.PACK_AB R23, R27, R26 ;  /* 0x0000001a1b17723e */ /* 0x000fe400000000ff */
[----:B------:R-:W-:Y:S02]  /*2620*/  F2FP.F16.F32.PACK_AB R29, R31, R30 ;  /* 0x0000001e1f1d723e */ /* 0x000fe400000000ff */
[----:B------:R-:W-:Y:S01]  /*2630*/  F2FP.F16.F32.PACK_AB R30, R33, R32 ;  /* 0x00000020211e723e */ /* 0x000fe200000000ff */
[----:B------:R2:W-:Y:S01]  /*2640*/  STS.128 [R3+UR8], R20 ;  /* 0x0000001403007988 */ /* 0x0005e20008000c08 */
[----:B------:R-:W-:Y:S02]  /*2650*/  F2FP.F16.F32.PACK_AB R31, R35, R34 ;  /* 0x00000022231f723e */ /* 0x000fe400000000ff */
[----:B------:R-:W-:-:S05]  /*2660*/  LOP3.LUT R8, R0, 0x30, RZ, 0x3c, !PT ;  /* 0x0000003000087812 */ /* 0x000fca00078e3cff */
[----:B------:R2:W-:Y:S01]  /*2670*/  STS.128 [R8+UR8], R28 ;  /* 0x0000001c08007988 */ /* 0x0005e20008000c08 */
[----:B------:R3:W-:Y:S06]  /*2680*/  MEMBAR.ALL.CTA ;  /* 0x0000000000007992 */ /* 0x0007ec0000008000 */
[----:B---3--:R-:W3:Y:S02]  /*2690*/  FENCE.VIEW.ASYNC.S ;  /* 0x00000000000073c6 */ /* 0x008ee40000000000 */
[----:B---3--:R-:W-:Y:S06]  /*26a0*/  BAR.SYNC.DEFER_BLOCKING 0x0 ;  /* 0x0000000000007b1d */ /* 0x008fec0000010000 */
[----:B------:R2:W-:Y:S01]  /*26b0*/  @UP1 UTMASTG.2D [UR8], [UR20] ;  /* 0x00000008140013b5 */ /* 0x0005e20008008000 */
[----:B------:R0:W-:Y:S01]  /*26c0*/  UTMACMDFLUSH ;  /* 0x00000000000079b7 */ /* 0x0001e20000000000 */
[----:B------:R-:W-:-:S04]  /*26d0*/  DEPBAR.LE SB0, 0x0 ;  /* 0x000080000000791a */ /* 0x000fc80000000000 */
[----:B------:R-:W-:Y:S08]  /*26e0*/  BAR.SYNC.DEFER_BLOCKING 0x0 ;  /* 0x0000000000007b1d */ /* 0x000ff00000010000 */
[----:B------:R-:W-:Y:S06]  /*26f0*/  BAR.SYNC.DEFER_BLOCKING 0x0 ;  /* 0x0000000000007b1d */ /* 0x000fec0000010000 */
[----:B--2---:R-:W-:Y:S05]  /*2700*/  @P2 BRA `(.L_x_67) ;  /* 0x0000000000a02947 */ /* 0x004fea0003800000 */
[----:B------:R-:W2:Y:S01]  /*2710*/  S2UR UR5, SR_CgaCtaId ;  /* 0x00000000000579c3 */ /* 0x000ea20000008800 */
[----:B------:R-:W-:Y:S01]  /*2720*/  NOP ;  /* 0x0000000000007918 */ /* 0x000fe20000000000 */
[----:B------:R-:W-:Y:S01]  /*2730*/  UMOV UR4, 0x50 ;  /* 0x0000005000047882 */ /* 0x000fe20000000000 */
[----:B------:R-:W-:Y:S02]  /*2740*/  IMAD.U32 R0, RZ, RZ, UR23 ;  /* 0x00000017ff007e24 */ /* 0x000fe4000f8e00ff */
[----:B------:R-:W-:Y:S02]  /*2750*/  IMAD.MOV.U32 R3, RZ, RZ, 0x3 ;  /* 0x00000003ff037424 */ /* 0x000fe400078e00ff */
[----:B------:R-:W-:Y:S01]  /*2760*/  IMAD.MOV.U32 R7, RZ, RZ, 0x1 ;  /* 0x00000001ff077424 */ /* 0x000fe200078e00ff */
[----:B------:R-:W-:-:S04]  /*2770*/  LOP3.LUT R0, R0, 0xffff, RZ, 0xc0, !PT ;  /* 0x0000ffff00007812 */ /* 0x000fc800078ec0ff */
[----:B------:R-:W-:-:S05]  /*2780*/  SHF.R.U32.HI R0, RZ, 0x5, R0 ;  /* 0x00000005ff007819 */ /* 0x000fca0000011600 */
[----:B------:R-:W-:Y:S01]  /*2790*/  VIADD R2, R0, 0x10 ;  /* 0x0000001000027836 */ /* 0x000fe20000000000 */
[----:B------:R-:W-:Y:S01]  /*27a0*/  SHF.L.U32 R0, R3, R0, RZ ;  /* 0x0000000003007219 */ /* 0x000fe200000006ff */
[----:B--2---:R-:W-:-:S03]  /*27b0*/  ULEA UR6, UR5, UR4, 0x18 ;  /* 0x0000000405067291 */ /* 0x004fc6000f8ec0ff */
[----:B------:R-:W-:-:S04]  /*27c0*/  SHF.L.U32 R3, R7, R2, RZ ;  /* 0x0000000207037219 */ /* 0x000fc800000006ff */
[----:B------:R-:W-:Y:S02]  /*27d0*/  LOP3.LUT R0, R3, R0, RZ, 0xfc, !PT ;  /* 0x0000000003007212 */ /* 0x000fe400078efcff */
[----:B------:R-:W2:Y:S02]  /*27e0*/  LDS R5, [UR6] ;  /* 0x00000006ff057984 */ /* 0x000ea40008000800 */
[C---:B------:R-:W-:Y:S02]  /*27f0*/  LOP3.LUT R2, R0.reuse, 0xffff, RZ, 0xc0, !PT ;  /* 0x0000ffff00027812 */ /* 0x040fe400078ec0ff */
[----:B--2---:R-:W-:-:S04]  /*2800*/  LOP3.LUT R3, R0, 0xffff, R5, 0x80, !PT ;  /* 0x0000ffff00037812 */ /* 0x004fc800078e8005 */
[----:B------:R-:W-:-:S13]  /*2810*/  ISETP.NE.AND P0, PT, R3, R2, PT ;  /* 0x000000020300720c */ /* 0x000fda0003f05270 */
[----:B------:R-:W-:Y:S05]  /*2820*/  @P0 BRA `(.L_x_68) ;  /* 0x0000000000500947 */ /* 0x000fea0003800000 */
[----:B------:R-:W-:Y:S02]  /*2830*/  SHF.R.U32.HI R5, RZ, 0x10, R5 ;  /* 0x00000010ff057819 */ /* 0x000fe40000011605 */
[----:B------:R-:W-:-:S04]  /*2840*/  SHF.R.U32.HI R2, RZ, 0x10, R0 ;  /* 0x00000010ff027819 */ /* 0x000fc80000011600 */
[----:B------:R-:W-:-:S04]  /*2850*/  LOP3.LUT R5, R5, R2, RZ, 0xc0, !PT ;  /* 0x0000000205057212 */ /* 0x000fc800078ec0ff */
[----:B------:R-:W-:-:S13]  /*2860*/  ISETP.NE.AND P0, PT, R5, R2, PT ;  /* 0x000000020500720c */ /* 0x000fda0003f05270 */
[----:B------:R-:W-:Y:S05]  /*2870*/  @P0 BRA `(.L_x_69) ;  /* 0x0000000000300947 */ /* 0x000fea0003800000 */
[----:B------:R-:W-:Y:S01]  /*2880*/  R2UR UR4, R0 ;  /* 0x00000000000472ca */ /* 0x000fe200000e0000 */
[----:B------:R-:W-:Y:S01]  /*2890*/  VOTEU.ANY UR5, UPT, PT ;  /* 0x0000000000057886 */ /* 0x000fe200038e0100 */
[----:B------:R-:W2:Y:S01]  /*28a0*/  S2R R0, SR_LANEID ;  /* 0x0000000000007919 */ /* 0x000ea20000000000 */
[----:B------:R-:W-:-:S10]  /*28b0*/  UFLO.U32 UR5, UR5 ;  /* 0x00000005000572bd */ /* 0x000fd400080e0000 */
[----:B------:R-:W-:-:S06]  /*28c0*/  ULOP3.LUT UR4, URZ, UR4, URZ, 0x33, !UPT ;  /* 0x00000004ff047292 */ /* 0x000fcc000f8e33ff */
[----:B------:R-:W-:-:S04]  /*28d0*/  IMAD.U32 R2, RZ, RZ, UR4 ;  /* 0x00000004ff027e24 */ /* 0x000fc8000f8e00ff */
[----:B------:R-:W3:Y:S02]  /*28e0*/  REDUX UR7, R2 ;  /* 0x00000000020773c4 */ /* 0x000ee40000000000 */
[----:B------:R4:W-:Y:S01]  /*28f0*/  UTCATOMSWS.AND URZ, UR4 ;  /* 0x0000000400ff79e3 */ /* 0x0009e20008000000 */
[----:B--2---:R-:W-:Y:S01]  /*2900*/  ISETP.EQ.U32.AND P0, PT, R0, UR5, PT ;  /* 0x0000000500007c0c */ /* 0x004fe2000bf02070 */
[----:B---3--:R-:W-:-:S12]  /*2910*/  IMAD.U32 R0, RZ, RZ, UR7 ;  /* 0x00000007ff007e24 */ /* 0x008fd8000f8e00ff */
[----:B------:R4:W-:Y:S01]  /*2920*/  @P0 ATOMS.AND RZ, [UR6], R0 ;  /* 0x00000000ffff098c */ /* 0x0009e2000a800006 */
[----:B------:R-:W-:Y:S05]  /*2930*/  BRA `(.L_x_67) ;  /* 0x0000000000147947 */ /* 0x000fea0003800000 */
.L_x_69:
[----:B------:R-:W-:-:S07]  /*2940*/  MOV R2, 0x2960 ;  /* 0x0000296000027802 */ /* 0x000fce0000000f00 */
[----:B-1----:R-:W-:Y:S05]  /*2950*/  CALL.REL.NOINC `($__internal_0_$__cuda_sm10x_tcgen05_guardrail_trap_col_being_dealloced_not_returned_by_alloc) ;  /* 0x0000000000447944 */ /* 0x002fea0003c00000 */
[----:B------:R-:W-:Y:S05]  /*2960*/  BRA `(.L_x_67) ;  /* 0x0000000000087947 */ /* 0x000fea0003800000 */
.L_x_68:
[----:B------:R-:W-:-:S07]  /*2970*/  MOV R2, 0x2990 ;  /* 0x0000299000027802 */ /* 0x000fce0000000f00 */
[----:B-1----:R-:W-:Y:S05]  /*2980*/  CALL.REL.NOINC `($__internal_2_$__cuda_sm10x_tcgen05_guardrail_trap_unallocated_columns_being_dealloced) ;  /* 0x0000000000507944 */ /* 0x002fea0003c00000 */
.L_x_67:
[----:B------:R-:W-:Y:S01]  /*2990*/  NOP ;  /* 0x0000000000007918 */ /* 0x000fe20000000000 */
[----:B----4-:R-:W-:Y:S05]  /*29a0*/  EXIT ;  /* 0x000000000000794d */ /* 0x010fea0003800000 */
.L_x_56:
[----:B------:R-:W2:Y:S02]  /*29b0*/  SYNCS.PHASECHK.TRANS64.TRYWAIT P0, [UR8+0x8000], RZ ;  /* 0x008000ffff0075a7 */ /* 0x000ea40008001108 */
[----:B--2---:R-:W-:Y:S05]  /*29c0*/  @!P0 BRA `(.L_x_56) ;  /* 0xfffffffc00f88947 */ /* 0x004fea000383ffff */
[----:B------:R-:W-:Y:S05]  /*29d0*/  BRA `(.L_x_70) ;  /* 0xfffffff000487947 */ /* 0x000fea000383ffff */
.L_x_58:
[----:B------:R-:W2:Y:S02]  /*29e0*/  SYNCS.PHASECHK.TRANS64.TRYWAIT P1, [UR8+0x8010], RZ ;  /* 0x008010ffff0075a7 */ /* 0x000ea40008021108 */
[----:B--2---:R-:W-:Y:S05]  /*29f0*/  @!P1 BRA `(.L_x_58) ;  /* 0xfffffffc00f89947 */ /* 0x004fea000383ffff */
[----:B------:R-:W-:Y:S05]  /*2a00*/  BRA `(.L_x_71) ;  /* 0xfffffff000e47947 */ /* 0x000fea000383ffff */
.L_x_59:
[----:B------:R-:W3:Y:S02]  /*2a10*/  SYNCS.PHASECHK.TRANS64.TRYWAIT P0, [UR28+0x8000], R2 ;  /* 0x00800002ff0075a7 */ /* 0x000ee4000800111c */
[----:B---3--:R-:W-:Y:S05]  /*2a20*/  @!P0 BRA `(.L_x_59) ;  /* 0xfffffffc00f88947 */ /* 0x008fea000383ffff */
[----:B------:R-:W-:Y:S05]  /*2a30*/  BRA `(.L_x_72) ;  /* 0xfffffff400607947 */ /* 0x000fea000383ffff */
.L_x_61:
[----:B------:R-:W3:Y:S02]  /*2a40*/  SYNCS.PHASECHK.TRANS64.TRYWAIT P0, [UR28+0x8010], R2 ;  /* 0x00801002ff0075a7 */ /* 0x000ee4000800111c */
[----:B---3--:R-:W-:Y:S05]  /*2a50*/  @!P0 BRA `(.L_x_61) ;  /* 0xfffffffc00f88947 */ /* 0x008fea000383ffff */
[----:B------:R-:W-:Y:S05]  /*2a60*/  BRA `(.L_x_73) ;  /* 0xfffffff800087947 */ /* 0x000fea000383ffff */
        .weak           $__internal_0_$__cuda_sm10x_tcgen05_guardrail_trap_col_being_dealloced_not_returned_by_alloc
        .type           $__internal_0_$__cuda_sm10x_tcgen05_guardrail_trap_col_being_dealloced_not_returned_by_alloc,@function
        .size           $__internal_0_$__cuda_sm10x_tcgen05_guardrail_trap_col_being_dealloced_not_returned_by_alloc,($__internal_1_$__cuda_sm10x_tcgen05_guardrail_trap_phase_invalid_during_alloc - $__internal_0_$__cuda_sm10x_tcgen05_guardrail_trap_col_being_dealloced_not_returned_by_alloc)
$__internal_0_$__cuda_sm10x_tcgen05_guardrail_trap_col_being_dealloced_not_returned_by_alloc:
[----:B------:R-:W-:Y:S05]  /*2a70*/  BPT.TRAP 0x1 ;  /* 0x000000040000795c */ /* 0x000fea0000300000 */
[----:B------:R-:W-:-:S04]  /*2a80*/  IMAD.MOV.U32 R3, RZ, RZ, 0x0 ;  /* 0x00000000ff037424 */ /* 0x000fc800078e00ff */
[----:B------:R-:W-:Y:S05]  /*2a90*/  RET.REL.NODEC R2 `(gluon_tcgen05) ;  /* 0xffffffd402587950 */ /* 0x000fea0003c3ffff */
        .weak           $__internal_1_$__cuda_sm10x_tcgen05_guardrail_trap_phase_invalid_during_alloc
        .type           $__internal_1_$__cuda_sm10x_tcgen05_guardrail_trap_phase_invalid_during_alloc,@function
        .size           $__internal_1_$__cuda_sm10x_tcgen05_guardrail_trap_phase_invalid_during_alloc,($__internal_2_$__cuda_sm10x_tcgen05_guardrail_trap_unallocated_columns_being_dealloced - $__internal_1_$__cuda_sm10x_tcgen05_guardrail_trap_phase_invalid_during_alloc)
$__internal_1_$__cuda_sm10x_tcgen05_guardrail_trap_phase_invalid_during_alloc:
[----:B------:R-:W-:Y:S05]  /*2aa0*/  BPT.TRAP 0x1 ;  /* 0x000000040000795c */ /* 0x000fea0000300000 */
[----:B------:R-:W-:-:S04]  /*2ab0*/  IMAD.MOV.U32 R3, RZ, RZ, 0x0 ;  /* 0x00000000ff037424 */ /* 0x000fc800078e00ff */
[----:B------:R-:W-:Y:S05]  /*2ac0*/  RET.REL.NODEC R2 `(gluon_tcgen05) ;  /* 0xffffffd4024c7950 */ /* 0x000fea0003c3ffff */
        .weak           $__internal_2_$__cuda_sm10x_tcgen05_guardrail_trap_unallocated_columns_being_dealloced
        .type           $__internal_2_$__cuda_sm10x_tcgen05_guardrail_trap_unallocated_columns_being_dealloced,@function
        .size           $__internal_2_$__cuda_sm10x_tcgen05_guardrail_trap_unallocated_columns_being_dealloced,(.L_x_77 - $__internal_2_$__cuda_sm10x_tcgen05_guardrail_trap_unallocated_columns_being_dealloced)
$__internal_2_$__cuda_sm10x_tcgen05_guardrail_trap_unallocated_columns_being_dealloced:
[----:B------:R-:W-:Y:S05]  /*2ad0*/  BPT.TRAP 0x1 ;  /* 0x000000040000795c */ /* 0x000fea0000300000 */
[----:B------:R-:W-:-:S04]  /*2ae0*/  IMAD.MOV.U32 R3, RZ, RZ, 0x0 ;  /* 0x00000000ff037424 */ /* 0x000fc800078e00ff */
[----:B------:R-:W-:Y:S05]  /*2af0*/  RET.REL.NODEC R2 `(gluon_tcgen05) ;  /* 0xffffffd402407950 */ /* 0x000fea0003c3ffff */
.L_x_74:
[----:B------:R-:W-:-:S00]  /*2b00*/  BRA `(.L_x_74) ;  /* 0xfffffffc00fc7947 */ /* 0x000fc0000383ffff */
[----:B------:R-:W-:-:S00]  /*2b10*/  NOP ;  /* 0x0000000000007918 */ /* 0x000fc00000000000 */
        /* <DEDUP_REMOVED lines=14> */
.L_x_77:


//--------------------- .nv.shared.gluon_tcgen05  --------------------------
	.section	.nv.shared.gluon_tcgen05,"aw",@nobits
	.sectionflags	@""
	.align	16
	.zero		1024


//--------------------- .nv.shared.reserved.0     --------------------------
	.section	.nv.shared.reserved.0,"aw",@nobits
	.align	8
	.weak		__nv_reservedSMEM_offset_0_alias
	.size		__nv_reservedSMEM_offset_0_alias, 0, 64
	.other		__nv_reservedSMEM_offset_0_alias,@"STO_CUDA_RESERVED_SHARED STV_DEFAULT"
__nv_reservedSMEM_offset_0_alias:
	.zero		0
.nv.shared.reserved.0:
	.zero		64
	.weak		__nv_reservedSMEM_allocation_phase
	.type		__nv_reservedSMEM_allocation_phase,@object
	.size		__nv_reservedSMEM_allocation_phase,(.L_0 - __nv_reservedSMEM_allocation_phase)
__nv_reservedSMEM_allocation_phase:
	.zero		1
.L_0:
	.zero		7
	.weak		__nv_reservedSMEM_devtool_atexit_pc
	.type		__nv_reservedSMEM_devtool_atexit_pc,@object
	.size		__nv_reservedSMEM_devtool_atexit_pc,(__nv_reservedSMEM_allocation_mask - __nv_reservedSMEM_devtool_atexit_pc)
__nv_reservedSMEM_devtool_atexit_pc:
	.zero		8
	.weak		__nv_reservedSMEM_allocation_mask
	.type		__nv_reservedSMEM_allocation_mask,@object
	.size		__nv_reservedSMEM_allocation_mask,(.L_2 - __nv_reservedSMEM_allocation_mask)
__nv_reservedSMEM_allocation_mask:
	.zero		4
.L_2:


//--------------------- .nv.constant0.gluon_tcgen05 --------------------------
	.section	.nv.constant0.gluon_tcgen05,"a",@progbits
	.sectionflags	@""
	.align	4
.nv.constant0.gluon_tcgen05:
	.zero		976


//--------------------- SYMBOLS --------------------------

	.type		.nv.reservedSmem.offset0,@object
	.size		.nv.reservedSmem.offset0,0x4
	.type		.nv.reservedSmem.cap,@object
	.size		.nv.reservedSmem.cap,0x4
